//
// Generated by NVIDIA NVVM Compiler
//
// Compiler Build ID: CL-36424714
// Cuda compilation tools, release 13.0, V13.0.88
// Based on NVVM 20.0.0
//

.version 9.0
.target sm_100
.address_size 64

	// .globl	_Z7gemm_v8ILj128ELj8ELj128ELj8ELj8EEviiiPfS0_S0_
.extern .func  (.param .b32 func_retval0) vprintf
(
	.param .b64 vprintf_param_0,
	.param .b64 vprintf_param_1
)
;
// _ZZ7gemm_v8ILj128ELj8ELj128ELj8ELj8EEviiiPfS0_S0_E7A_block has been demoted
// _ZZ7gemm_v8ILj128ELj8ELj128ELj8ELj8EEviiiPfS0_S0_E7B_block has been demoted
.global .align 1 .b8 $str[9] = {119, 97, 114, 109, 117, 112, 33, 10};

.visible .entry _Z7gemm_v8ILj128ELj8ELj128ELj8ELj8EEviiiPfS0_S0_(
	.param .u32 _Z7gemm_v8ILj128ELj8ELj128ELj8ELj8EEviiiPfS0_S0__param_0,
	.param .u32 _Z7gemm_v8ILj128ELj8ELj128ELj8ELj8EEviiiPfS0_S0__param_1,
	.param .u32 _Z7gemm_v8ILj128ELj8ELj128ELj8ELj8EEviiiPfS0_S0__param_2,
	.param .u64 .ptr .align 1 _Z7gemm_v8ILj128ELj8ELj128ELj8ELj8EEviiiPfS0_S0__param_3,
	.param .u64 .ptr .align 1 _Z7gemm_v8ILj128ELj8ELj128ELj8ELj8EEviiiPfS0_S0__param_4,
	.param .u64 .ptr .align 1 _Z7gemm_v8ILj128ELj8ELj128ELj8ELj8EEviiiPfS0_S0__param_5
)
{
	.reg .pred 	%p<3>;
	.reg .b16 	%rs<9>;
	.reg .b32 	%r<123>;
	.reg .b32 	%f<834>;
	.reg .b64 	%rd<31>;
	// demoted variable
	.shared .align 4 .b8 _ZZ7gemm_v8ILj128ELj8ELj128ELj8ELj8EEviiiPfS0_S0_E7A_block[8192];
	// demoted variable
	.shared .align 4 .b8 _ZZ7gemm_v8ILj128ELj8ELj128ELj8ELj8EEviiiPfS0_S0_E7B_block[8192];
	ld.param.u32 	%r12, [_Z7gemm_v8ILj128ELj8ELj128ELj8ELj8EEviiiPfS0_S0__param_1];
	ld.param.u32 	%r13, [_Z7gemm_v8ILj128ELj8ELj128ELj8ELj8EEviiiPfS0_S0__param_2];
	ld.param.u64 	%rd6, [_Z7gemm_v8ILj128ELj8ELj128ELj8ELj8EEviiiPfS0_S0__param_3];
	ld.param.u64 	%rd4, [_Z7gemm_v8ILj128ELj8ELj128ELj8ELj8EEviiiPfS0_S0__param_4];
	cvta.to.global.u64 	%rd7, %rd4;
	cvta.to.global.u64 	%rd8, %rd6;
	mov.u32 	%r16, %tid.x;
	mov.u32 	%r17, %tid.y;
	mov.u32 	%r18, %ctaid.x;
	mov.u32 	%r19, %ctaid.y;
	shl.b32 	%r20, %r19, 7;
	shl.b32 	%r21, %r18, 7;
	shl.b32 	%r22, %r17, 4;
	add.s32 	%r23, %r22, %r16;
	cvt.u16.u32 	%rs1, %r16;
	cvt.u16.u32 	%rs2, %r22;
	add.s16 	%rs3, %rs2, %rs1;
	shr.u16 	%rs4, %rs3, 1;
	cvt.u32.u16 	%r24, %rs4;
	shr.u32 	%r25, %r23, 5;
	add.s32 	%r26, %r20, %r24;
	shl.b32 	%r27, %r16, 2;
	and.b32  	%r28, %r27, 4;
	mad.lo.s32 	%r29, %r26, %r12, %r28;
	mul.wide.s32 	%rd9, %r29, 4;
	add.s64 	%rd10, %rd8, %rd9;
	ld.global.nc.v4.f32 	{%f258, %f259, %f260, %f261}, [%rd10];
	shl.b32 	%r30, %r16, 11;
	and.b32  	%r31, %r30, 2048;
	mov.u32 	%r32, _ZZ7gemm_v8ILj128ELj8ELj128ELj8ELj8EEviiiPfS0_S0_E7A_block;
	add.s32 	%r33, %r32, %r31;
	mul.wide.u16 	%r34, %rs4, 4;
	add.s32 	%r35, %r33, %r34;
	st.shared.f32 	[%r35], %f258;
	st.shared.f32 	[%r35+512], %f259;
	st.shared.f32 	[%r35+1024], %f260;
	st.shared.f32 	[%r35+1536], %f261;
	shl.b32 	%r36, %r25, 9;
	mov.u32 	%r37, _ZZ7gemm_v8ILj128ELj8ELj128ELj8ELj8EEviiiPfS0_S0_E7B_block;
	add.s32 	%r38, %r37, %r36;
	shl.b32 	%r39, %r23, 4;
	and.b32  	%r40, %r39, 496;
	add.s32 	%r41, %r38, %r40;
	shl.b32 	%r42, %r23, 2;
	and.b32  	%r43, %r42, 124;
	or.b32  	%r44, %r43, %r21;
	mad.lo.s32 	%r45, %r13, %r25, %r44;
	mul.wide.s32 	%rd11, %r45, 4;
	add.s64 	%rd12, %rd7, %rd11;
	ld.global.nc.v4.f32 	{%f262, %f263, %f264, %f265}, [%rd12];
	st.shared.v4.f32 	[%r41], {%f262, %f263, %f264, %f265};
	bar.sync 	0;
	and.b32  	%r46, %r42, 128;
	shl.b32 	%r47, %r16, 4;
	and.b32  	%r48, %r47, 112;
	or.b32  	%r49, %r46, %r48;
	add.s32 	%r50, %r32, %r49;
	ld.shared.v4.f32 	{%f825, %f824, %f823, %f822}, [%r50];
	ld.shared.v4.f32 	{%f821, %f820, %f819, %f818}, [%r50+256];
	add.s32 	%r51, %r37, %r49;
	ld.shared.v4.f32 	{%f833, %f832, %f831, %f830}, [%r51];
	ld.shared.v4.f32 	{%f829, %f828, %f827, %f826}, [%r51+256];
	add.s64 	%rd30, %rd10, 32;
	add.s32 	%r52, %r25, 8;
	mad.lo.s32 	%r53, %r13, %r52, %r21;
	add.s32 	%r118, %r53, %r43;
	mov.b32 	%r120, 0;
	mov.b32 	%r122, 1;
	mov.f32 	%f754, 0f00000000;
	mov.f32 	%f755, %f754;
	mov.f32 	%f756, %f754;
	mov.f32 	%f757, %f754;
	mov.f32 	%f758, %f754;
	mov.f32 	%f759, %f754;
	mov.f32 	%f760, %f754;
	mov.f32 	%f761, %f754;
	mov.f32 	%f762, %f754;
	mov.f32 	%f763, %f754;
	mov.f32 	%f764, %f754;
	mov.f32 	%f765, %f754;
	mov.f32 	%f766, %f754;
	mov.f32 	%f767, %f754;
	mov.f32 	%f768, %f754;
	mov.f32 	%f769, %f754;
	mov.f32 	%f770, %f754;
	mov.f32 	%f771, %f754;
	mov.f32 	%f772, %f754;
	mov.f32 	%f773, %f754;
	mov.f32 	%f774, %f754;
	mov.f32 	%f775, %f754;
	mov.f32 	%f776, %f754;
	mov.f32 	%f777, %f754;
	mov.f32 	%f778, %f754;
	mov.f32 	%f779, %f754;
	mov.f32 	%f780, %f754;
	mov.f32 	%f781, %f754;
	mov.f32 	%f782, %f754;
	mov.f32 	%f783, %f754;
	mov.f32 	%f784, %f754;
	mov.f32 	%f785, %f754;
	mov.f32 	%f786, %f754;
	mov.f32 	%f787, %f754;
	mov.f32 	%f788, %f754;
	mov.f32 	%f789, %f754;
	mov.f32 	%f790, %f754;
	mov.f32 	%f791, %f754;
	mov.f32 	%f792, %f754;
	mov.f32 	%f793, %f754;
	mov.f32 	%f794, %f754;
	mov.f32 	%f795, %f754;
	mov.f32 	%f796, %f754;
	mov.f32 	%f797, %f754;
	mov.f32 	%f798, %f754;
	mov.f32 	%f799, %f754;
	mov.f32 	%f800, %f754;
	mov.f32 	%f801, %f754;
	mov.f32 	%f802, %f754;
	mov.f32 	%f803, %f754;
	mov.f32 	%f804, %f754;
	mov.f32 	%f805, %f754;
	mov.f32 	%f806, %f754;
	mov.f32 	%f807, %f754;
	mov.f32 	%f808, %f754;
	mov.f32 	%f809, %f754;
	mov.f32 	%f810, %f754;
	mov.f32 	%f811, %f754;
	mov.f32 	%f812, %f754;
	mov.f32 	%f813, %f754;
	mov.f32 	%f814, %f754;
	mov.f32 	%f815, %f754;
	mov.f32 	%f816, %f754;
	mov.f32 	%f817, %f754;
	mov.u32 	%r121, %r120;
$L__BB0_1:
	ld.param.u32 	%r114, [_Z7gemm_v8ILj128ELj8ELj128ELj8ELj8EEviiiPfS0_S0__param_1];
	add.s32 	%r121, %r121, 8;
	shl.b32 	%r54, %r120, 12;
	mov.u32 	%r55, _ZZ7gemm_v8ILj128ELj8ELj128ELj8ELj8EEviiiPfS0_S0_E7A_block;
	add.s32 	%r56, %r55, %r54;
	mov.u32 	%r57, _ZZ7gemm_v8ILj128ELj8ELj128ELj8ELj8EEviiiPfS0_S0_E7B_block;
	add.s32 	%r58, %r57, %r54;
	mov.u32 	%r59, %tid.y;
	shl.b32 	%r60, %r59, 4;
	mov.u32 	%r61, %tid.x;
	add.s32 	%r62, %r60, %r61;
	shl.b32 	%r63, %r62, 2;
	and.b32  	%r64, %r63, 128;
	shl.b32 	%r65, %r61, 4;
	and.b32  	%r66, %r65, 112;
	or.b32  	%r67, %r64, %r66;
	add.s32 	%r68, %r56, %r67;
	ld.shared.v4.f32 	{%f266, %f267, %f268, %f269}, [%r68+512];
	ld.shared.v4.f32 	{%f270, %f271, %f272, %f273}, [%r68+768];
	add.s32 	%r69, %r58, %r67;
	ld.shared.v4.f32 	{%f274, %f275, %f276, %f277}, [%r69+512];
	ld.shared.v4.f32 	{%f278, %f279, %f280, %f281}, [%r69+768];
	fma.rn.f32 	%f282, %f825, %f833, %f817;
	fma.rn.f32 	%f283, %f825, %f832, %f816;
	fma.rn.f32 	%f284, %f825, %f831, %f815;
	fma.rn.f32 	%f285, %f825, %f830, %f814;
	fma.rn.f32 	%f286, %f825, %f829, %f813;
	fma.rn.f32 	%f287, %f825, %f828, %f812;
	fma.rn.f32 	%f288, %f825, %f827, %f811;
	fma.rn.f32 	%f289, %f825, %f826, %f810;
	fma.rn.f32 	%f290, %f824, %f833, %f809;
	fma.rn.f32 	%f291, %f824, %f832, %f808;
	fma.rn.f32 	%f292, %f824, %f831, %f807;
	fma.rn.f32 	%f293, %f824, %f830, %f806;
	fma.rn.f32 	%f294, %f824, %f829, %f805;
	fma.rn.f32 	%f295, %f824, %f828, %f804;
	fma.rn.f32 	%f296, %f824, %f827, %f803;
	fma.rn.f32 	%f297, %f824, %f826, %f802;
	fma.rn.f32 	%f298, %f823, %f833, %f801;
	fma.rn.f32 	%f299, %f823, %f832, %f800;
	fma.rn.f32 	%f300, %f823, %f831, %f799;
	fma.rn.f32 	%f301, %f823, %f830, %f798;
	fma.rn.f32 	%f302, %f823, %f829, %f797;
	fma.rn.f32 	%f303, %f823, %f828, %f796;
	fma.rn.f32 	%f304, %f823, %f827, %f795;
	fma.rn.f32 	%f305, %f823, %f826, %f794;
	fma.rn.f32 	%f306, %f822, %f833, %f793;
	fma.rn.f32 	%f307, %f822, %f832, %f792;
	fma.rn.f32 	%f308, %f822, %f831, %f791;
	fma.rn.f32 	%f309, %f822, %f830, %f790;
	fma.rn.f32 	%f310, %f822, %f829, %f789;
	fma.rn.f32 	%f311, %f822, %f828, %f788;
	fma.rn.f32 	%f312, %f822, %f827, %f787;
	fma.rn.f32 	%f313, %f822, %f826, %f786;
	fma.rn.f32 	%f314, %f821, %f833, %f785;
	fma.rn.f32 	%f315, %f821, %f832, %f784;
	fma.rn.f32 	%f316, %f821, %f831, %f783;
	fma.rn.f32 	%f317, %f821, %f830, %f782;
	fma.rn.f32 	%f318, %f821, %f829, %f781;
	fma.rn.f32 	%f319, %f821, %f828, %f780;
	fma.rn.f32 	%f320, %f821, %f827, %f779;
	fma.rn.f32 	%f321, %f821, %f826, %f778;
	fma.rn.f32 	%f322, %f820, %f833, %f777;
	fma.rn.f32 	%f323, %f820, %f832, %f776;
	fma.rn.f32 	%f324, %f820, %f831, %f775;
	fma.rn.f32 	%f325, %f820, %f830, %f774;
	fma.rn.f32 	%f326, %f820, %f829, %f773;
	fma.rn.f32 	%f327, %f820, %f828, %f772;
	fma.rn.f32 	%f328, %f820, %f827, %f771;
	fma.rn.f32 	%f329, %f820, %f826, %f770;
	fma.rn.f32 	%f330, %f819, %f833, %f769;
	fma.rn.f32 	%f331, %f819, %f832, %f768;
	fma.rn.f32 	%f332, %f819, %f831, %f767;
	fma.rn.f32 	%f333, %f819, %f830, %f766;
	fma.rn.f32 	%f334, %f819, %f829, %f765;
	fma.rn.f32 	%f335, %f819, %f828, %f764;
	fma.rn.f32 	%f336, %f819, %f827, %f763;
	fma.rn.f32 	%f337, %f819, %f826, %f762;
	fma.rn.f32 	%f338, %f818, %f833, %f761;
	fma.rn.f32 	%f339, %f818, %f832, %f760;
	fma.rn.f32 	%f340, %f818, %f831, %f759;
	fma.rn.f32 	%f341, %f818, %f830, %f758;
	fma.rn.f32 	%f342, %f818, %f829, %f757;
	fma.rn.f32 	%f343, %f818, %f828, %f756;
	fma.rn.f32 	%f344, %f818, %f827, %f755;
	fma.rn.f32 	%f345, %f818, %f826, %f754;
	ld.shared.v4.f32 	{%f346, %f347, %f348, %f349}, [%r68+1024];
	ld.shared.v4.f32 	{%f350, %f351, %f352, %f353}, [%r68+1280];
	ld.shared.v4.f32 	{%f354, %f355, %f356, %f357}, [%r69+1024];
	ld.shared.v4.f32 	{%f358, %f359, %f360, %f361}, [%r69+1280];
	fma.rn.f32 	%f362, %f266, %f274, %f282;
	fma.rn.f32 	%f363, %f266, %f275, %f283;
	fma.rn.f32 	%f364, %f266, %f276, %f284;
	fma.rn.f32 	%f365, %f266, %f277, %f285;
	fma.rn.f32 	%f366, %f266, %f278, %f286;
	fma.rn.f32 	%f367, %f266, %f279, %f287;
	fma.rn.f32 	%f368, %f266, %f280, %f288;
	fma.rn.f32 	%f369, %f266, %f281, %f289;
	fma.rn.f32 	%f370, %f267, %f274, %f290;
	fma.rn.f32 	%f371, %f267, %f275, %f291;
	fma.rn.f32 	%f372, %f267, %f276, %f292;
	fma.rn.f32 	%f373, %f267, %f277, %f293;
	fma.rn.f32 	%f374, %f267, %f278, %f294;
	fma.rn.f32 	%f375, %f267, %f279, %f295;
	fma.rn.f32 	%f376, %f267, %f280, %f296;
	fma.rn.f32 	%f377, %f267, %f281, %f297;
	fma.rn.f32 	%f378, %f268, %f274, %f298;
	fma.rn.f32 	%f379, %f268, %f275, %f299;
	fma.rn.f32 	%f380, %f268, %f276, %f300;
	fma.rn.f32 	%f381, %f268, %f277, %f301;
	fma.rn.f32 	%f382, %f268, %f278, %f302;
	fma.rn.f32 	%f383, %f268, %f279, %f303;
	fma.rn.f32 	%f384, %f268, %f280, %f304;
	fma.rn.f32 	%f385, %f268, %f281, %f305;
	fma.rn.f32 	%f386, %f269, %f274, %f306;
	fma.rn.f32 	%f387, %f269, %f275, %f307;
	fma.rn.f32 	%f388, %f269, %f276, %f308;
	fma.rn.f32 	%f389, %f269, %f277, %f309;
	fma.rn.f32 	%f390, %f269, %f278, %f310;
	fma.rn.f32 	%f391, %f269, %f279, %f311;
	fma.rn.f32 	%f392, %f269, %f280, %f312;
	fma.rn.f32 	%f393, %f269, %f281, %f313;
	fma.rn.f32 	%f394, %f270, %f274, %f314;
	fma.rn.f32 	%f395, %f270, %f275, %f315;
	fma.rn.f32 	%f396, %f270, %f276, %f316;
	fma.rn.f32 	%f397, %f270, %f277, %f317;
	fma.rn.f32 	%f398, %f270, %f278, %f318;
	fma.rn.f32 	%f399, %f270, %f279, %f319;
	fma.rn.f32 	%f400, %f270, %f280, %f320;
	fma.rn.f32 	%f401, %f270, %f281, %f321;
	fma.rn.f32 	%f402, %f271, %f274, %f322;
	fma.rn.f32 	%f403, %f271, %f275, %f323;
	fma.rn.f32 	%f404, %f271, %f276, %f324;
	fma.rn.f32 	%f405, %f271, %f277, %f325;
	fma.rn.f32 	%f406, %f271, %f278, %f326;
	fma.rn.f32 	%f407, %f271, %f279, %f327;
	fma.rn.f32 	%f408, %f271, %f280, %f328;
	fma.rn.f32 	%f409, %f271, %f281, %f329;
	fma.rn.f32 	%f410, %f272, %f274, %f330;
	fma.rn.f32 	%f411, %f272, %f275, %f331;
	fma.rn.f32 	%f412, %f272, %f276, %f332;
	fma.rn.f32 	%f413, %f272, %f277, %f333;
	fma.rn.f32 	%f414, %f272, %f278, %f334;
	fma.rn.f32 	%f415, %f272, %f279, %f335;
	fma.rn.f32 	%f416, %f272, %f280, %f336;
	fma.rn.f32 	%f417, %f272, %f281, %f337;
	fma.rn.f32 	%f418, %f273, %f274, %f338;
	fma.rn.f32 	%f419, %f273, %f275, %f339;
	fma.rn.f32 	%f420, %f273, %f276, %f340;
	fma.rn.f32 	%f421, %f273, %f277, %f341;
	fma.rn.f32 	%f422, %f273, %f278, %f342;
	fma.rn.f32 	%f423, %f273, %f279, %f343;
	fma.rn.f32 	%f424, %f273, %f280, %f344;
	fma.rn.f32 	%f425, %f273, %f281, %f345;
	ld.shared.v4.f32 	{%f426, %f427, %f428, %f429}, [%r68+1536];
	ld.shared.v4.f32 	{%f430, %f431, %f432, %f433}, [%r68+1792];
	ld.shared.v4.f32 	{%f434, %f435, %f436, %f437}, [%r69+1536];
	ld.shared.v4.f32 	{%f438, %f439, %f440, %f441}, [%r69+1792];
	fma.rn.f32 	%f442, %f346, %f354, %f362;
	fma.rn.f32 	%f443, %f346, %f355, %f363;
	fma.rn.f32 	%f444, %f346, %f356, %f364;
	fma.rn.f32 	%f445, %f346, %f357, %f365;
	fma.rn.f32 	%f446, %f346, %f358, %f366;
	fma.rn.f32 	%f447, %f346, %f359, %f367;
	fma.rn.f32 	%f448, %f346, %f360, %f368;
	fma.rn.f32 	%f449, %f346, %f361, %f369;
	fma.rn.f32 	%f450, %f347, %f354, %f370;
	fma.rn.f32 	%f451, %f347, %f355, %f371;
	fma.rn.f32 	%f452, %f347, %f356, %f372;
	fma.rn.f32 	%f453, %f347, %f357, %f373;
	fma.rn.f32 	%f454, %f347, %f358, %f374;
	fma.rn.f32 	%f455, %f347, %f359, %f375;
	fma.rn.f32 	%f456, %f347, %f360, %f376;
	fma.rn.f32 	%f457, %f347, %f361, %f377;
	fma.rn.f32 	%f458, %f348, %f354, %f378;
	fma.rn.f32 	%f459, %f348, %f355, %f379;
	fma.rn.f32 	%f460, %f348, %f356, %f380;
	fma.rn.f32 	%f461, %f348, %f357, %f381;
	fma.rn.f32 	%f462, %f348, %f358, %f382;
	fma.rn.f32 	%f463, %f348, %f359, %f383;
	fma.rn.f32 	%f464, %f348, %f360, %f384;
	fma.rn.f32 	%f465, %f348, %f361, %f385;
	fma.rn.f32 	%f466, %f349, %f354, %f386;
	fma.rn.f32 	%f467, %f349, %f355, %f387;
	fma.rn.f32 	%f468, %f349, %f356, %f388;
	fma.rn.f32 	%f469, %f349, %f357, %f389;
	fma.rn.f32 	%f470, %f349, %f358, %f390;
	fma.rn.f32 	%f471, %f349, %f359, %f391;
	fma.rn.f32 	%f472, %f349, %f360, %f392;
	fma.rn.f32 	%f473, %f349, %f361, %f393;
	fma.rn.f32 	%f474, %f350, %f354, %f394;
	fma.rn.f32 	%f475, %f350, %f355, %f395;
	fma.rn.f32 	%f476, %f350, %f356, %f396;
	fma.rn.f32 	%f477, %f350, %f357, %f397;
	fma.rn.f32 	%f478, %f350, %f358, %f398;
	fma.rn.f32 	%f479, %f350, %f359, %f399;
	fma.rn.f32 	%f480, %f350, %f360, %f400;
	fma.rn.f32 	%f481, %f350, %f361, %f401;
	fma.rn.f32 	%f482, %f351, %f354, %f402;
	fma.rn.f32 	%f483, %f351, %f355, %f403;
	fma.rn.f32 	%f484, %f351, %f356, %f404;
	fma.rn.f32 	%f485, %f351, %f357, %f405;
	fma.rn.f32 	%f486, %f351, %f358, %f406;
	fma.rn.f32 	%f487, %f351, %f359, %f407;
	fma.rn.f32 	%f488, %f351, %f360, %f408;
	fma.rn.f32 	%f489, %f351, %f361, %f409;
	fma.rn.f32 	%f490, %f352, %f354, %f410;
	fma.rn.f32 	%f491, %f352, %f355, %f411;
	fma.rn.f32 	%f492, %f352, %f356, %f412;
	fma.rn.f32 	%f493, %f352, %f357, %f413;
	fma.rn.f32 	%f494, %f352, %f358, %f414;
	fma.rn.f32 	%f495, %f352, %f359, %f415;
	fma.rn.f32 	%f496, %f352, %f360, %f416;
	fma.rn.f32 	%f497, %f352, %f361, %f417;
	fma.rn.f32 	%f498, %f353, %f354, %f418;
	fma.rn.f32 	%f499, %f353, %f355, %f419;
	fma.rn.f32 	%f500, %f353, %f356, %f420;
	fma.rn.f32 	%f501, %f353, %f357, %f421;
	fma.rn.f32 	%f502, %f353, %f358, %f422;
	fma.rn.f32 	%f503, %f353, %f359, %f423;
	fma.rn.f32 	%f504, %f353, %f360, %f424;
	fma.rn.f32 	%f505, %f353, %f361, %f425;
	ld.shared.v4.f32 	{%f506, %f507, %f508, %f509}, [%r68+2048];
	ld.shared.v4.f32 	{%f510, %f511, %f512, %f513}, [%r68+2304];
	ld.shared.v4.f32 	{%f514, %f515, %f516, %f517}, [%r69+2048];
	ld.shared.v4.f32 	{%f518, %f519, %f520, %f521}, [%r69+2304];
	fma.rn.f32 	%f522, %f426, %f434, %f442;
	fma.rn.f32 	%f523, %f426, %f435, %f443;
	fma.rn.f32 	%f524, %f426, %f436, %f444;
	fma.rn.f32 	%f525, %f426, %f437, %f445;
	fma.rn.f32 	%f526, %f426, %f438, %f446;
	fma.rn.f32 	%f527, %f426, %f439, %f447;
	fma.rn.f32 	%f528, %f426, %f440, %f448;
	fma.rn.f32 	%f529, %f426, %f441, %f449;
	fma.rn.f32 	%f530, %f427, %f434, %f450;
	fma.rn.f32 	%f531, %f427, %f435, %f451;
	fma.rn.f32 	%f532, %f427, %f436, %f452;
	fma.rn.f32 	%f533, %f427, %f437, %f453;
	fma.rn.f32 	%f534, %f427, %f438, %f454;
	fma.rn.f32 	%f535, %f427, %f439, %f455;
	fma.rn.f32 	%f536, %f427, %f440, %f456;
	fma.rn.f32 	%f537, %f427, %f441, %f457;
	fma.rn.f32 	%f538, %f428, %f434, %f458;
	fma.rn.f32 	%f539, %f428, %f435, %f459;
	fma.rn.f32 	%f540, %f428, %f436, %f460;
	fma.rn.f32 	%f541, %f428, %f437, %f461;
	fma.rn.f32 	%f542, %f428, %f438, %f462;
	fma.rn.f32 	%f543, %f428, %f439, %f463;
	fma.rn.f32 	%f544, %f428, %f440, %f464;
	fma.rn.f32 	%f545, %f428, %f441, %f465;
	fma.rn.f32 	%f546, %f429, %f434, %f466;
	fma.rn.f32 	%f547, %f429, %f435, %f467;
	fma.rn.f32 	%f548, %f429, %f436, %f468;
	fma.rn.f32 	%f549, %f429, %f437, %f469;
	fma.rn.f32 	%f550, %f429, %f438, %f470;
	fma.rn.f32 	%f551, %f429, %f439, %f471;
	fma.rn.f32 	%f552, %f429, %f440, %f472;
	fma.rn.f32 	%f553, %f429, %f441, %f473;
	fma.rn.f32 	%f554, %f430, %f434, %f474;
	fma.rn.f32 	%f555, %f430, %f435, %f475;
	fma.rn.f32 	%f556, %f430, %f436, %f476;
	fma.rn.f32 	%f557, %f430, %f437, %f477;
	fma.rn.f32 	%f558, %f430, %f438, %f478;
	fma.rn.f32 	%f559, %f430, %f439, %f479;
	fma.rn.f32 	%f560, %f430, %f440, %f480;
	fma.rn.f32 	%f561, %f430, %f441, %f481;
	fma.rn.f32 	%f562, %f431, %f434, %f482;
	fma.rn.f32 	%f563, %f431, %f435, %f483;
	fma.rn.f32 	%f564, %f431, %f436, %f484;
	fma.rn.f32 	%f565, %f431, %f437, %f485;
	fma.rn.f32 	%f566, %f431, %f438, %f486;
	fma.rn.f32 	%f567, %f431, %f439, %f487;
	fma.rn.f32 	%f568, %f431, %f440, %f488;
	fma.rn.f32 	%f569, %f431, %f441, %f489;
	fma.rn.f32 	%f570, %f432, %f434, %f490;
	fma.rn.f32 	%f571, %f432, %f435, %f491;
	fma.rn.f32 	%f572, %f432, %f436, %f492;
	fma.rn.f32 	%f573, %f432, %f437, %f493;
	fma.rn.f32 	%f574, %f432, %f438, %f494;
	fma.rn.f32 	%f575, %f432, %f439, %f495;
	fma.rn.f32 	%f576, %f432, %f440, %f496;
	fma.rn.f32 	%f577, %f432, %f441, %f497;
	fma.rn.f32 	%f578, %f433, %f434, %f498;
	fma.rn.f32 	%f579, %f433, %f435, %f499;
	fma.rn.f32 	%f580, %f433, %f436, %f500;
	fma.rn.f32 	%f581, %f433, %f437, %f501;
	fma.rn.f32 	%f582, %f433, %f438, %f502;
	fma.rn.f32 	%f583, %f433, %f439, %f503;
	fma.rn.f32 	%f584, %f433, %f440, %f504;
	fma.rn.f32 	%f585, %f433, %f441, %f505;
	ld.shared.v4.f32 	{%f586, %f587, %f588, %f589}, [%r68+2560];
	ld.shared.v4.f32 	{%f590, %f591, %f592, %f593}, [%r68+2816];
	ld.shared.v4.f32 	{%f594, %f595, %f596, %f597}, [%r69+2560];
	ld.shared.v4.f32 	{%f598, %f599, %f600, %f601}, [%r69+2816];
	fma.rn.f32 	%f602, %f506, %f514, %f522;
	fma.rn.f32 	%f603, %f506, %f515, %f523;
	fma.rn.f32 	%f604, %f506, %f516, %f524;
	fma.rn.f32 	%f605, %f506, %f517, %f525;
	fma.rn.f32 	%f606, %f506, %f518, %f526;
	fma.rn.f32 	%f607, %f506, %f519, %f527;
	fma.rn.f32 	%f608, %f506, %f520, %f528;
	fma.rn.f32 	%f609, %f506, %f521, %f529;
	fma.rn.f32 	%f610, %f507, %f514, %f530;
	fma.rn.f32 	%f611, %f507, %f515, %f531;
	fma.rn.f32 	%f612, %f507, %f516, %f532;
	fma.rn.f32 	%f613, %f507, %f517, %f533;
	fma.rn.f32 	%f614, %f507, %f518, %f534;
	fma.rn.f32 	%f615, %f507, %f519, %f535;
	fma.rn.f32 	%f616, %f507, %f520, %f536;
	fma.rn.f32 	%f617, %f507, %f521, %f537;
	fma.rn.f32 	%f618, %f508, %f514, %f538;
	fma.rn.f32 	%f619, %f508, %f515, %f539;
	fma.rn.f32 	%f620, %f508, %f516, %f540;
	fma.rn.f32 	%f621, %f508, %f517, %f541;
	fma.rn.f32 	%f622, %f508, %f518, %f542;
	fma.rn.f32 	%f623, %f508, %f519, %f543;
	fma.rn.f32 	%f624, %f508, %f520, %f544;
	fma.rn.f32 	%f625, %f508, %f521, %f545;
	fma.rn.f32 	%f626, %f509, %f514, %f546;
	fma.rn.f32 	%f627, %f509, %f515, %f547;
	fma.rn.f32 	%f628, %f509, %f516, %f548;
	fma.rn.f32 	%f629, %f509, %f517, %f549;
	fma.rn.f32 	%f630, %f509, %f518, %f550;
	fma.rn.f32 	%f631, %f509, %f519, %f551;
	fma.rn.f32 	%f632, %f509, %f520, %f552;
	fma.rn.f32 	%f633, %f509, %f521, %f553;
	fma.rn.f32 	%f634, %f510, %f514, %f554;
	fma.rn.f32 	%f635, %f510, %f515, %f555;
	fma.rn.f32 	%f636, %f510, %f516, %f556;
	fma.rn.f32 	%f637, %f510, %f517, %f557;
	fma.rn.f32 	%f638, %f510, %f518, %f558;
	fma.rn.f32 	%f639, %f510, %f519, %f559;
	fma.rn.f32 	%f640, %f510, %f520, %f560;
	fma.rn.f32 	%f641, %f510, %f521, %f561;
	fma.rn.f32 	%f642, %f511, %f514, %f562;
	fma.rn.f32 	%f643, %f511, %f515, %f563;
	fma.rn.f32 	%f644, %f511, %f516, %f564;
	fma.rn.f32 	%f645, %f511, %f517, %f565;
	fma.rn.f32 	%f646, %f511, %f518, %f566;
	fma.rn.f32 	%f647, %f511, %f519, %f567;
	fma.rn.f32 	%f648, %f511, %f520, %f568;
	fma.rn.f32 	%f649, %f511, %f521, %f569;
	fma.rn.f32 	%f650, %f512, %f514, %f570;
	fma.rn.f32 	%f651, %f512, %f515, %f571;
	fma.rn.f32 	%f652, %f512, %f516, %f572;
	fma.rn.f32 	%f653, %f512, %f517, %f573;
	fma.rn.f32 	%f654, %f512, %f518, %f574;
	fma.rn.f32 	%f655, %f512, %f519, %f575;
	fma.rn.f32 	%f656, %f512, %f520, %f576;
	fma.rn.f32 	%f657, %f512, %f521, %f577;
	fma.rn.f32 	%f658, %f513, %f514, %f578;
	fma.rn.f32 	%f659, %f513, %f515, %f579;
	fma.rn.f32 	%f660, %f513, %f516, %f580;
	fma.rn.f32 	%f661, %f513, %f517, %f581;
	fma.rn.f32 	%f662, %f513, %f518, %f582;
	fma.rn.f32 	%f663, %f513, %f519, %f583;
	fma.rn.f32 	%f664, %f513, %f520, %f584;
	fma.rn.f32 	%f665, %f513, %f521, %f585;
	ld.shared.v4.f32 	{%f666, %f667, %f668, %f669}, [%r68+3072];
	ld.shared.v4.f32 	{%f670, %f671, %f672, %f673}, [%r68+3328];
	ld.shared.v4.f32 	{%f674, %f675, %f676, %f677}, [%r69+3072];
	ld.shared.v4.f32 	{%f678, %f679, %f680, %f681}, [%r69+3328];
	fma.rn.f32 	%f682, %f586, %f594, %f602;
	fma.rn.f32 	%f683, %f586, %f595, %f603;
	fma.rn.f32 	%f684, %f586, %f596, %f604;
	fma.rn.f32 	%f685, %f586, %f597, %f605;
	fma.rn.f32 	%f686, %f586, %f598, %f606;
	fma.rn.f32 	%f687, %f586, %f599, %f607;
	fma.rn.f32 	%f688, %f586, %f600, %f608;
	fma.rn.f32 	%f689, %f586, %f601, %f609;
	fma.rn.f32 	%f690, %f587, %f594, %f610;
	fma.rn.f32 	%f691, %f587, %f595, %f611;
	fma.rn.f32 	%f692, %f587, %f596, %f612;
	fma.rn.f32 	%f693, %f587, %f597, %f613;
	fma.rn.f32 	%f694, %f587, %f598, %f614;
	fma.rn.f32 	%f695, %f587, %f599, %f615;
	fma.rn.f32 	%f696, %f587, %f600, %f616;
	fma.rn.f32 	%f697, %f587, %f601, %f617;
	fma.rn.f32 	%f698, %f588, %f594, %f618;
	fma.rn.f32 	%f699, %f588, %f595, %f619;
	fma.rn.f32 	%f700, %f588, %f596, %f620;
	fma.rn.f32 	%f701, %f588, %f597, %f621;
	fma.rn.f32 	%f702, %f588, %f598, %f622;
	fma.rn.f32 	%f703, %f588, %f599, %f623;
	fma.rn.f32 	%f704, %f588, %f600, %f624;
	fma.rn.f32 	%f705, %f588, %f601, %f625;
	fma.rn.f32 	%f706, %f589, %f594, %f626;
	fma.rn.f32 	%f707, %f589, %f595, %f627;
	fma.rn.f32 	%f708, %f589, %f596, %f628;
	fma.rn.f32 	%f709, %f589, %f597, %f629;
	fma.rn.f32 	%f710, %f589, %f598, %f630;
	fma.rn.f32 	%f711, %f589, %f599, %f631;
	fma.rn.f32 	%f712, %f589, %f600, %f632;
	fma.rn.f32 	%f713, %f589, %f601, %f633;
	fma.rn.f32 	%f714, %f590, %f594, %f634;
	fma.rn.f32 	%f715, %f590, %f595, %f635;
	fma.rn.f32 	%f716, %f590, %f596, %f636;
	fma.rn.f32 	%f717, %f590, %f597, %f637;
	fma.rn.f32 	%f718, %f590, %f598, %f638;
	fma.rn.f32 	%f719, %f590, %f599, %f639;
	fma.rn.f32 	%f720, %f590, %f600, %f640;
	fma.rn.f32 	%f721, %f590, %f601, %f641;
	fma.rn.f32 	%f722, %f591, %f594, %f642;
	fma.rn.f32 	%f723, %f591, %f595, %f643;
	fma.rn.f32 	%f724, %f591, %f596, %f644;
	fma.rn.f32 	%f725, %f591, %f597, %f645;
	fma.rn.f32 	%f726, %f591, %f598, %f646;
	fma.rn.f32 	%f727, %f591, %f599, %f647;
	fma.rn.f32 	%f728, %f591, %f600, %f648;
	fma.rn.f32 	%f729, %f591, %f601, %f649;
	fma.rn.f32 	%f730, %f592, %f594, %f650;
	fma.rn.f32 	%f731, %f592, %f595, %f651;
	fma.rn.f32 	%f732, %f592, %f596, %f652;
	fma.rn.f32 	%f733, %f592, %f597, %f653;
	fma.rn.f32 	%f734, %f592, %f598, %f654;
	fma.rn.f32 	%f735, %f592, %f599, %f655;
	fma.rn.f32 	%f736, %f592, %f600, %f656;
	fma.rn.f32 	%f737, %f592, %f601, %f657;
	fma.rn.f32 	%f738, %f593, %f594, %f658;
	fma.rn.f32 	%f739, %f593, %f595, %f659;
	fma.rn.f32 	%f740, %f593, %f596, %f660;
	fma.rn.f32 	%f741, %f593, %f597, %f661;
	fma.rn.f32 	%f742, %f593, %f598, %f662;
	fma.rn.f32 	%f743, %f593, %f599, %f663;
	fma.rn.f32 	%f744, %f593, %f600, %f664;
	fma.rn.f32 	%f745, %f593, %f601, %f665;
	ld.shared.v4.f32 	{%f100, %f99, %f98, %f97}, [%r68+3584];
	ld.shared.v4.f32 	{%f104, %f103, %f102, %f101}, [%r68+3840];
	ld.shared.v4.f32 	{%f108, %f107, %f106, %f105}, [%r69+3584];
	ld.shared.v4.f32 	{%f112, %f111, %f110, %f109}, [%r69+3840];
	fma.rn.f32 	%f113, %f666, %f674, %f682;
	fma.rn.f32 	%f114, %f666, %f675, %f683;
	fma.rn.f32 	%f115, %f666, %f676, %f684;
	fma.rn.f32 	%f116, %f666, %f677, %f685;
	fma.rn.f32 	%f117, %f666, %f678, %f686;
	fma.rn.f32 	%f118, %f666, %f679, %f687;
	fma.rn.f32 	%f119, %f666, %f680, %f688;
	fma.rn.f32 	%f120, %f666, %f681, %f689;
	fma.rn.f32 	%f121, %f667, %f674, %f690;
	fma.rn.f32 	%f122, %f667, %f675, %f691;
	fma.rn.f32 	%f123, %f667, %f676, %f692;
	fma.rn.f32 	%f124, %f667, %f677, %f693;
	fma.rn.f32 	%f125, %f667, %f678, %f694;
	fma.rn.f32 	%f126, %f667, %f679, %f695;
	fma.rn.f32 	%f127, %f667, %f680, %f696;
	fma.rn.f32 	%f128, %f667, %f681, %f697;
	fma.rn.f32 	%f129, %f668, %f674, %f698;
	fma.rn.f32 	%f130, %f668, %f675, %f699;
	fma.rn.f32 	%f131, %f668, %f676, %f700;
	fma.rn.f32 	%f132, %f668, %f677, %f701;
	fma.rn.f32 	%f133, %f668, %f678, %f702;
	fma.rn.f32 	%f134, %f668, %f679, %f703;
	fma.rn.f32 	%f135, %f668, %f680, %f704;
	fma.rn.f32 	%f136, %f668, %f681, %f705;
	fma.rn.f32 	%f137, %f669, %f674, %f706;
	fma.rn.f32 	%f138, %f669, %f675, %f707;
	fma.rn.f32 	%f139, %f669, %f676, %f708;
	fma.rn.f32 	%f140, %f669, %f677, %f709;
	fma.rn.f32 	%f141, %f669, %f678, %f710;
	fma.rn.f32 	%f142, %f669, %f679, %f711;
	fma.rn.f32 	%f143, %f669, %f680, %f712;
	fma.rn.f32 	%f144, %f669, %f681, %f713;
	fma.rn.f32 	%f145, %f670, %f674, %f714;
	fma.rn.f32 	%f146, %f670, %f675, %f715;
	fma.rn.f32 	%f147, %f670, %f676, %f716;
	fma.rn.f32 	%f148, %f670, %f677, %f717;
	fma.rn.f32 	%f149, %f670, %f678, %f718;
	fma.rn.f32 	%f150, %f670, %f679, %f719;
	fma.rn.f32 	%f151, %f670, %f680, %f720;
	fma.rn.f32 	%f152, %f670, %f681, %f721;
	fma.rn.f32 	%f153, %f671, %f674, %f722;
	fma.rn.f32 	%f154, %f671, %f675, %f723;
	fma.rn.f32 	%f155, %f671, %f676, %f724;
	fma.rn.f32 	%f156, %f671, %f677, %f725;
	fma.rn.f32 	%f157, %f671, %f678, %f726;
	fma.rn.f32 	%f158, %f671, %f679, %f727;
	fma.rn.f32 	%f159, %f671, %f680, %f728;
	fma.rn.f32 	%f160, %f671, %f681, %f729;
	fma.rn.f32 	%f161, %f672, %f674, %f730;
	fma.rn.f32 	%f162, %f672, %f675, %f731;
	fma.rn.f32 	%f163, %f672, %f676, %f732;
	fma.rn.f32 	%f164, %f672, %f677, %f733;
	fma.rn.f32 	%f165, %f672, %f678, %f734;
	fma.rn.f32 	%f166, %f672, %f679, %f735;
	fma.rn.f32 	%f167, %f672, %f680, %f736;
	fma.rn.f32 	%f168, %f672, %f681, %f737;
	fma.rn.f32 	%f169, %f673, %f674, %f738;
	fma.rn.f32 	%f170, %f673, %f675, %f739;
	fma.rn.f32 	%f171, %f673, %f676, %f740;
	fma.rn.f32 	%f172, %f673, %f677, %f741;
	fma.rn.f32 	%f173, %f673, %f678, %f742;
	fma.rn.f32 	%f174, %f673, %f679, %f743;
	fma.rn.f32 	%f175, %f673, %f680, %f744;
	fma.rn.f32 	%f176, %f673, %f681, %f745;
	xor.b32  	%r120, %r120, 1;
	setp.ge.s32 	%p1, %r121, %r114;
	@%p1 bra 	$L__BB0_3;
	ld.param.u64 	%rd28, [_Z7gemm_v8ILj128ELj8ELj128ELj8ELj8EEviiiPfS0_S0__param_4];
	ld.global.nc.v4.f32 	{%f746, %f747, %f748, %f749}, [%rd30];
	shl.b32 	%r70, %r122, 12;
	mov.u32 	%r71, _ZZ7gemm_v8ILj128ELj8ELj128ELj8ELj8EEviiiPfS0_S0_E7A_block;
	add.s32 	%r72, %r71, %r70;
	mov.u32 	%r73, %tid.x;
	shl.b32 	%r74, %r73, 11;
	and.b32  	%r75, %r74, 2048;
	add.s32 	%r76, %r72, %r75;
	mov.u32 	%r77, %tid.y;
	shl.b32 	%r78, %r77, 4;
	add.s32 	%r79, %r78, %r73;
	cvt.u16.u32 	%rs5, %r73;
	cvt.u16.u32 	%rs6, %r78;
	add.s16 	%rs7, %rs6, %rs5;
	shr.u16 	%rs8, %rs7, 1;
	mul.wide.u16 	%r80, %rs8, 4;
	add.s32 	%r81, %r76, %r80;
	st.shared.f32 	[%r81], %f746;
	st.shared.f32 	[%r81+512], %f747;
	st.shared.f32 	[%r81+1024], %f748;
	st.shared.f32 	[%r81+1536], %f749;
	shl.b32 	%r82, %r79, 4;
	and.b32  	%r83, %r82, 523776;
	mov.u32 	%r84, _ZZ7gemm_v8ILj128ELj8ELj128ELj8ELj8EEviiiPfS0_S0_E7B_block;
	add.s32 	%r85, %r84, %r83;
	and.b32  	%r86, %r82, 496;
	add.s32 	%r87, %r85, %r86;
	add.s32 	%r88, %r87, %r70;
	cvta.to.global.u64 	%rd13, %rd28;
	mul.wide.s32 	%rd14, %r118, 4;
	add.s64 	%rd15, %rd13, %rd14;
	ld.global.nc.v4.f32 	{%f750, %f751, %f752, %f753}, [%rd15];
	st.shared.v4.f32 	[%r88], {%f750, %f751, %f752, %f753};
	xor.b32  	%r122, %r122, 1;
$L__BB0_3:
	ld.param.u32 	%r116, [_Z7gemm_v8ILj128ELj8ELj128ELj8ELj8EEviiiPfS0_S0__param_2];
	ld.param.u32 	%r115, [_Z7gemm_v8ILj128ELj8ELj128ELj8ELj8EEviiiPfS0_S0__param_1];
	setp.lt.s32 	%p2, %r121, %r115;
	bar.sync 	0;
	shl.b32 	%r89, %r120, 12;
	mov.u32 	%r90, _ZZ7gemm_v8ILj128ELj8ELj128ELj8ELj8EEviiiPfS0_S0_E7A_block;
	add.s32 	%r91, %r90, %r89;
	mov.u32 	%r92, %tid.y;
	shl.b32 	%r93, %r92, 4;
	mov.u32 	%r94, %tid.x;
	add.s32 	%r95, %r93, %r94;
	and.b32  	%r96, %r95, 32;
	shl.b32 	%r97, %r94, 2;
	and.b32  	%r98, %r97, 28;
	or.b32  	%r10, %r96, %r98;
	shl.b32 	%r99, %r10, 2;
	add.s32 	%r100, %r91, %r99;
	ld.shared.v4.f32 	{%f825, %f824, %f823, %f822}, [%r100];
	ld.shared.v4.f32 	{%f821, %f820, %f819, %f818}, [%r100+256];
	mov.u32 	%r101, _ZZ7gemm_v8ILj128ELj8ELj128ELj8ELj8EEviiiPfS0_S0_E7B_block;
	add.s32 	%r102, %r101, %r89;
	add.s32 	%r103, %r102, %r99;
	ld.shared.v4.f32 	{%f833, %f832, %f831, %f830}, [%r103];
	ld.shared.v4.f32 	{%f829, %f828, %f827, %f826}, [%r103+256];
	fma.rn.f32 	%f817, %f100, %f108, %f113;
	fma.rn.f32 	%f816, %f100, %f107, %f114;
	fma.rn.f32 	%f815, %f100, %f106, %f115;
	fma.rn.f32 	%f814, %f100, %f105, %f116;
	fma.rn.f32 	%f813, %f100, %f112, %f117;
	fma.rn.f32 	%f812, %f100, %f111, %f118;
	fma.rn.f32 	%f811, %f100, %f110, %f119;
	fma.rn.f32 	%f810, %f100, %f109, %f120;
	fma.rn.f32 	%f809, %f99, %f108, %f121;
	fma.rn.f32 	%f808, %f99, %f107, %f122;
	fma.rn.f32 	%f807, %f99, %f106, %f123;
	fma.rn.f32 	%f806, %f99, %f105, %f124;
	fma.rn.f32 	%f805, %f99, %f112, %f125;
	fma.rn.f32 	%f804, %f99, %f111, %f126;
	fma.rn.f32 	%f803, %f99, %f110, %f127;
	fma.rn.f32 	%f802, %f99, %f109, %f128;
	fma.rn.f32 	%f801, %f98, %f108, %f129;
	fma.rn.f32 	%f800, %f98, %f107, %f130;
	fma.rn.f32 	%f799, %f98, %f106, %f131;
	fma.rn.f32 	%f798, %f98, %f105, %f132;
	fma.rn.f32 	%f797, %f98, %f112, %f133;
	fma.rn.f32 	%f796, %f98, %f111, %f134;
	fma.rn.f32 	%f795, %f98, %f110, %f135;
	fma.rn.f32 	%f794, %f98, %f109, %f136;
	fma.rn.f32 	%f793, %f97, %f108, %f137;
	fma.rn.f32 	%f792, %f97, %f107, %f138;
	fma.rn.f32 	%f791, %f97, %f106, %f139;
	fma.rn.f32 	%f790, %f97, %f105, %f140;
	fma.rn.f32 	%f789, %f97, %f112, %f141;
	fma.rn.f32 	%f788, %f97, %f111, %f142;
	fma.rn.f32 	%f787, %f97, %f110, %f143;
	fma.rn.f32 	%f786, %f97, %f109, %f144;
	fma.rn.f32 	%f785, %f104, %f108, %f145;
	fma.rn.f32 	%f784, %f104, %f107, %f146;
	fma.rn.f32 	%f783, %f104, %f106, %f147;
	fma.rn.f32 	%f782, %f104, %f105, %f148;
	fma.rn.f32 	%f781, %f104, %f112, %f149;
	fma.rn.f32 	%f780, %f104, %f111, %f150;
	fma.rn.f32 	%f779, %f104, %f110, %f151;
	fma.rn.f32 	%f778, %f104, %f109, %f152;
	fma.rn.f32 	%f777, %f103, %f108, %f153;
	fma.rn.f32 	%f776, %f103, %f107, %f154;
	fma.rn.f32 	%f775, %f103, %f106, %f155;
	fma.rn.f32 	%f774, %f103, %f105, %f156;
	fma.rn.f32 	%f773, %f103, %f112, %f157;
	fma.rn.f32 	%f772, %f103, %f111, %f158;
	fma.rn.f32 	%f771, %f103, %f110, %f159;
	fma.rn.f32 	%f770, %f103, %f109, %f160;
	fma.rn.f32 	%f769, %f102, %f108, %f161;
	fma.rn.f32 	%f768, %f102, %f107, %f162;
	fma.rn.f32 	%f767, %f102, %f106, %f163;
	fma.rn.f32 	%f766, %f102, %f105, %f164;
	fma.rn.f32 	%f765, %f102, %f112, %f165;
	fma.rn.f32 	%f764, %f102, %f111, %f166;
	fma.rn.f32 	%f763, %f102, %f110, %f167;
	fma.rn.f32 	%f762, %f102, %f109, %f168;
	fma.rn.f32 	%f761, %f101, %f108, %f169;
	fma.rn.f32 	%f760, %f101, %f107, %f170;
	fma.rn.f32 	%f759, %f101, %f106, %f171;
	fma.rn.f32 	%f758, %f101, %f105, %f172;
	fma.rn.f32 	%f757, %f101, %f112, %f173;
	fma.rn.f32 	%f756, %f101, %f111, %f174;
	fma.rn.f32 	%f755, %f101, %f110, %f175;
	fma.rn.f32 	%f754, %f101, %f109, %f176;
	add.s64 	%rd30, %rd30, 32;
	shl.b32 	%r104, %r116, 3;
	add.s32 	%r118, %r118, %r104;
	@%p2 bra 	$L__BB0_1;
	ld.param.u64 	%rd29, [_Z7gemm_v8ILj128ELj8ELj128ELj8ELj8EEviiiPfS0_S0__param_5];
	ld.param.u32 	%r117, [_Z7gemm_v8ILj128ELj8ELj128ELj8ELj8EEviiiPfS0_S0__param_2];
	cvta.to.global.u64 	%rd16, %rd29;
	mov.u32 	%r105, %ctaid.y;
	shl.b32 	%r106, %r105, 7;
	or.b32  	%r107, %r10, %r106;
	mov.u32 	%r108, %ctaid.x;
	shl.b32 	%r109, %r108, 7;
	or.b32  	%r110, %r10, %r109;
	mad.lo.s32 	%r111, %r107, %r117, %r110;
	mul.wide.s32 	%rd17, %r111, 4;
	add.s64 	%rd18, %rd16, %rd17;
	st.global.v4.f32 	[%rd18], {%f817, %f816, %f815, %f814};
	mul.wide.s32 	%rd19, %r117, 4;
	add.s64 	%rd20, %rd18, %rd19;
	st.global.v4.f32 	[%rd20], {%f809, %f808, %f807, %f806};
	add.s64 	%rd21, %rd20, %rd19;
	st.global.v4.f32 	[%rd21], {%f801, %f800, %f799, %f798};
	add.s64 	%rd22, %rd21, %rd19;
	st.global.v4.f32 	[%rd22], {%f793, %f792, %f791, %f790};
	st.global.v4.f32 	[%rd18+256], {%f813, %f812, %f811, %f810};
	st.global.v4.f32 	[%rd20+256], {%f805, %f804, %f803, %f802};
	st.global.v4.f32 	[%rd21+256], {%f797, %f796, %f795, %f794};
	st.global.v4.f32 	[%rd22+256], {%f789, %f788, %f787, %f786};
	or.b32  	%r112, %r107, 64;
	mad.lo.s32 	%r113, %r112, %r117, %r110;
	mul.wide.s32 	%rd23, %r113, 4;
	add.s64 	%rd24, %rd16, %rd23;
	st.global.v4.f32 	[%rd24], {%f785, %f784, %f783, %f782};
	add.s64 	%rd25, %rd24, %rd19;
	st.global.v4.f32 	[%rd25], {%f777, %f776, %f775, %f774};
	add.s64 	%rd26, %rd25, %rd19;
	st.global.v4.f32 	[%rd26], {%f769, %f768, %f767, %f766};
	add.s64 	%rd27, %rd26, %rd19;
	st.global.v4.f32 	[%rd27], {%f761, %f760, %f759, %f758};
	st.global.v4.f32 	[%rd24+256], {%f781, %f780, %f779, %f778};
	st.global.v4.f32 	[%rd25+256], {%f773, %f772, %f771, %f770};
	st.global.v4.f32 	[%rd26+256], {%f765, %f764, %f763, %f762};
	st.global.v4.f32 	[%rd27+256], {%f757, %f756, %f755, %f754};
	ret;

}
	// .globl	_Z6warmupv
.visible .entry _Z6warmupv()
{
	.reg .b32 	%r<3>;
	.reg .b64 	%rd<3>;

	mov.u64 	%rd1, $str;
	cvta.global.u64 	%rd2, %rd1;
	{ // callseq 0, 0
	.param .b64 param0;
	st.param.b64 	[param0], %rd2;
	.param .b64 param1;
	st.param.b64 	[param1], 0;
	.param .b32 retval0;
	call.uni (retval0), 
	vprintf, 
	(
	param0, 
	param1
	);
	ld.param.b32 	%r1, [retval0];
	} // callseq 0
	ret;

}


// ===== COMPILED SASS (sm_100) =====

	.target	sm_100

	.elftype	@"ET_EXEC"


//--------------------- .note.nv.tkinfo           --------------------------
	.section	.note.nv.tkinfo,"",@"SHT_NOTE"
	.sectionflags	@"SHF_NOTE_NV_TKINFO"
	.tkinfo
        /*0018*/ 	.word	0x00000002
        /*0030*/ 	.string	""
        /*0030*/ 	.string	"ptxas"
        /*0030*/ 	.string	"Cuda compilation tools, release 13.0, V13.0.88"
        /*0030*/ 	.string	"Build cuda_13.0.r13.0/compiler.36424714_0"
        /*0030*/ 	.string	"-arch sm_100 -m 64 "



//--------------------- .note.nv.cuinfo           --------------------------
	.section	.note.nv.cuinfo,"",@"SHT_NOTE"
	.sectionflags	@"SHF_NOTE_NV_CUINFO"
        /*0018*/ 	.short	0x0002
        /*001a*/ 	.short	0x0064
        /*001c*/ 	.short	0x0082
	.zero		2


//--------------------- .nv.info                  --------------------------
	.section	.nv.info,"",@"SHT_CUDA_INFO"
	.align	4


	//----- nvinfo : EIATTR_REGCOUNT
	.align		4
        /*0000*/ 	.byte	0x04, 0x2f
        /*0002*/ 	.short	(.L_2 - .L_1)
	.align		4
.L_1:
        /*0004*/ 	.word	index@(_Z7gemm_v8ILj128ELj8ELj128ELj8ELj8EEviiiPfS0_S0_)
        /*0008*/ 	.word	0x0000007f


	//----- nvinfo : EIATTR_FRAME_SIZE
	.align		4
.L_2:
        /*000c*/ 	.byte	0x04, 0x11
        /*000e*/ 	.short	(.L_4 - .L_3)
	.align		4
.L_3:
        /*0010*/ 	.word	index@(_Z7gemm_v8ILj128ELj8ELj128ELj8ELj8EEviiiPfS0_S0_)
        /*0014*/ 	.word	0x00000000


	//----- nvinfo : EIATTR_REGCOUNT
	.align		4
.L_4:
        /*0018*/ 	.byte	0x04, 0x2f
        /*001a*/ 	.short	(.L_6 - .L_5)
	.align		4
.L_5:
        /*001c*/ 	.word	index@(_Z6warmupv)
        /*0020*/ 	.word	0x00000018


	//----- nvinfo : EIATTR_FRAME_SIZE
	.align		4
.L_6:
        /*0024*/ 	.byte	0x04, 0x11
        /*0026*/ 	.short	(.L_8 - .L_7)
	.align		4
.L_7:
        /*0028*/ 	.word	index@(_Z6warmupv)
        /*002c*/ 	.word	0x00000000


	//----- nvinfo : EIATTR_MIN_STACK_SIZE
	.align		4
.L_8:
        /*0030*/ 	.byte	0x04, 0x12
        /*0032*/ 	.short	(.L_10 - .L_9)
	.align		4
.L_9:
        /*0034*/ 	.word	index@(_Z6warmupv)
        /*0038*/ 	.word	0x00000000


	//----- nvinfo : EIATTR_MIN_STACK_SIZE
	.align		4
.L_10:
        /*003c*/ 	.byte	0x04, 0x12
        /*003e*/ 	.short	(.L_12 - .L_11)
	.align		4
.L_11:
        /*0040*/ 	.word	index@(_Z7gemm_v8ILj128ELj8ELj128ELj8ELj8EEviiiPfS0_S0_)
        /*0044*/ 	.word	0x00000000
.L_12:


//--------------------- .nv.compat                --------------------------
	.section	.nv.compat,"",@"SHT_CUDA_COMPAT_INFO"
	.align	4
        /*0000*/ 	.byte	0x02, 0x09, 0x00, 0x00, 0x02, 0x02, 0x01, 0x00, 0x02, 0x05, 0x05, 0x00, 0x03, 0x07, 0x01, 0x01
        /*0010*/ 	.byte	0x02, 0x03, 0x00, 0x00, 0x02, 0x06, 0x01, 0x00, 0x04, 0x0b, 0x08, 0x00, 0x09, 0x00, 0x00, 0x00
        /*0020*/ 	.byte	0x00, 0x00, 0x00, 0x00


//--------------------- .nv.info._Z6warmupv       --------------------------
	.section	.nv.info._Z6warmupv,"",@"SHT_CUDA_INFO"
	.sectionflags	@""
	.align	4


	//----- nvinfo : EIATTR_CUDA_API_VERSION
	.align		4
        /*0000*/ 	.byte	0x04, 0x37
        /*0002*/ 	.short	(.L_14 - .L_13)
.L_13:
        /*0004*/ 	.word	0x00000082


	//----- nvinfo : EIATTR_SPARSE_MMA_MASK
	.align		4
.L_14:
        /*0008*/ 	.byte	0x03, 0x50
        /*000a*/ 	.short	0x0000


	//----- nvinfo : EIATTR_MAXREG_COUNT
	.align		4
        /*000c*/ 	.byte	0x03, 0x1b
        /*000e*/ 	.short	0x00ff


	//----- nvinfo : EIATTR_EXTERNS
	.align		4
        /*0010*/ 	.byte	0x04, 0x0f
        /*0012*/ 	.short	(.L_16 - .L_15)


	//   ....[0]....
	.align		4
.L_15:
        /*0014*/ 	.word	index@(vprintf)


	//----- nvinfo : EIATTR_MERCURY_ISA_VERSION
	.align		4
.L_16:
        /*0018*/ 	.byte	0x03, 0x5f
        /*001a*/ 	.short	0x0101


	//----- nvinfo : EIATTR_VRC_CTA_INIT_COUNT
	.align		4
        /*001c*/ 	.byte	0x02, 0x4a
	.zero		1
	.zero		1


	//----- nvinfo : EIATTR_SYSCALL_OFFSETS
	.align		4
        /*0020*/ 	.byte	0x04, 0x46
        /*0022*/ 	.short	(.L_18 - .L_17)


	//   ....[0]....
.L_17:
        /*0024*/ 	.word	0x00000080


	//----- nvinfo : EIATTR_EXIT_INSTR_OFFSETS
	.align		4
.L_18:
        /*0028*/ 	.byte	0x04, 0x1c
        /*002a*/ 	.short	(.L_20 - .L_19)


	//   ....[0]....
.L_19:
        /*002c*/ 	.word	0x00000090


	//----- nvinfo : EIATTR_SW_WAR
	.align		4
.L_20:
        /*0030*/ 	.byte	0x04, 0x36
        /*0032*/ 	.short	(.L_22 - .L_21)
.L_21:
        /*0034*/ 	.word	0x00000008
.L_22:


//--------------------- .nv.info._Z7gemm_v8ILj128ELj8ELj128ELj8ELj8EEviiiPfS0_S0_ --------------------------
	.section	.nv.info._Z7gemm_v8ILj128ELj8ELj128ELj8ELj8EEviiiPfS0_S0_,"",@"SHT_CUDA_INFO"
	.sectionflags	@""
	.align	4


	//----- nvinfo : EIATTR_CUDA_API_VERSION
	.align		4
        /*0000*/ 	.byte	0x04, 0x37
        /*0002*/ 	.short	(.L_24 - .L_23)
.L_23:
        /*0004*/ 	.word	0x00000082


	//----- nvinfo : EIATTR_KPARAM_INFO
	.align		4
.L_24:
        /*0008*/ 	.byte	0x04, 0x17
        /*000a*/ 	.short	(.L_26 - .L_25)
.L_25:
        /*000c*/ 	.word	0x00000000
        /*0010*/ 	.short	0x0005
        /*0012*/ 	.short	0x0020
        /*0014*/ 	.byte	0x00, 0xf5, 0x21, 0x00


	//----- nvinfo : EIATTR_KPARAM_INFO
	.align		4
.L_26:
        /*0018*/ 	.byte	0x04, 0x17
        /*001a*/ 	.short	(.L_28 - .L_27)
.L_27:
        /*001c*/ 	.word	0x00000000
        /*0020*/ 	.short	0x0004
        /*0022*/ 	.short	0x0018
        /*0024*/ 	.byte	0x00, 0xf5, 0x21, 0x00


	//----- nvinfo : EIATTR_KPARAM_INFO
	.align		4
.L_28:
        /*0028*/ 	.byte	0x04, 0x17
        /*002a*/ 	.short	(.L_30 - .L_29)
.L_29:
        /*002c*/ 	.word	0x00000000
        /*0030*/ 	.short	0x0003
        /*0032*/ 	.short	0x0010
        /*0034*/ 	.byte	0x00, 0xf5, 0x21, 0x00


	//----- nvinfo : EIATTR_KPARAM_INFO
	.align		4
.L_30:
        /*0038*/ 	.byte	0x04, 0x17
        /*003a*/ 	.short	(.L_32 - .L_31)
.L_31:
        /*003c*/ 	.word	0x00000000
        /*0040*/ 	.short	0x0002
        /*0042*/ 	.short	0x0008
        /*0044*/ 	.byte	0x00, 0xf0, 0x11, 0x00


	//----- nvinfo : EIATTR_KPARAM_INFO
	.align		4
.L_32:
        /*0048*/ 	.byte	0x04, 0x17
        /*004a*/ 	.short	(.L_34 - .L_33)
.L_33:
        /*004c*/ 	.word	0x00000000
        /*0050*/ 	.short	0x0001
        /*0052*/ 	.short	0x0004
        /*0054*/ 	.byte	0x00, 0xf0, 0x11, 0x00


	//----- nvinfo : EIATTR_KPARAM_INFO
	.align		4
.L_34:
        /*0058*/ 	.byte	0x04, 0x17
        /*005a*/ 	.short	(.L_36 - .L_35)
.L_35:
        /*005c*/ 	.word	0x00000000
        /*0060*/ 	.short	0x0000
        /*0062*/ 	.short	0x0000
        /*0064*/ 	.byte	0x00, 0xf0, 0x11, 0x00


	//----- nvinfo : EIATTR_SPARSE_MMA_MASK
	.align		4
.L_36:
        /*0068*/ 	.byte	0x03, 0x50
        /*006a*/ 	.short	0x0000


	//----- nvinfo : EIATTR_MAXREG_COUNT
	.align		4
        /*006c*/ 	.byte	0x03, 0x1b
        /*006e*/ 	.short	0x00ff


	//----- nvinfo : EIATTR_NUM_BARRIERS
	.align		4
        /*0070*/ 	.byte	0x02, 0x4c
        /*0072*/ 	.byte	0x01
	.zero		1


	//----- nvinfo : EIATTR_MERCURY_ISA_VERSION
	.align		4
        /*0074*/ 	.byte	0x03, 0x5f
        /*0076*/ 	.short	0x0101


	//----- nvinfo : EIATTR_VRC_CTA_INIT_COUNT
	.align		4
        /*0078*/ 	.byte	0x02, 0x4a
	.zero		1
	.zero		1


	//----- nvinfo : EIATTR_EXIT_INSTR_OFFSETS
	.align		4
        /*007c*/ 	.byte	0x04, 0x1c
        /*007e*/ 	.short	(.L_38 - .L_37)


	//   ....[0]....
.L_37:
        /*0080*/ 	.word	0x00002d10


	//----- nvinfo : EIATTR_CBANK_PARAM_SIZE
	.align		4
.L_38:
        /*0084*/ 	.byte	0x03, 0x19
        /*0086*/ 	.short	0x0028


	//----- nvinfo : EIATTR_PARAM_CBANK
	.align		4
        /*0088*/ 	.byte	0x04, 0x0a
        /*008a*/ 	.short	(.L_40 - .L_39)
	.align		4
.L_39:
        /*008c*/ 	.word	index@(.nv.constant0._Z7gemm_v8ILj128ELj8ELj128ELj8ELj8EEviiiPfS0_S0_)
        /*0090*/ 	.short	0x0380
        /*0092*/ 	.short	0x0028


	//----- nvinfo : EIATTR_SW_WAR
	.align		4
.L_40:
        /*0094*/ 	.byte	0x04, 0x36
        /*0096*/ 	.short	(.L_42 - .L_41)
.L_41:
        /*0098*/ 	.word	0x00000008
.L_42:


//--------------------- .nv.callgraph             --------------------------
	.section	.nv.callgraph,"",@"SHT_CUDA_CALLGRAPH"
	.align	4
	.sectionentsize	8
	.align		4
        /*0000*/ 	.word	0x00000000
	.align		4
        /*0004*/ 	.word	0xffffffff
	.align		4
        /*0008*/ 	.word	index@(_Z6warmupv)
	.align		4
        /*000c*/ 	.word	index@(vprintf)
	.align		4
        /*0010*/ 	.word	0x00000000
	.align		4
        /*0014*/ 	.word	0xfffffffe
	.align		4
        /*0018*/ 	.word	0x00000000
	.align		4
        /*001c*/ 	.word	0xfffffffd
	.align		4
        /*0020*/ 	.word	0x00000000
	.align		4
        /*0024*/ 	.word	0xfffffffc


//--------------------- .nv.constant4             --------------------------
	.section	.nv.constant4,"a",@progbits
	.align	8
	.align		8
.nv.constant4:
        /*0000*/ 	.dword	vprintf
	.align		8
        /*0008*/ 	.dword	$str


//--------------------- .text._Z6warmupv          --------------------------
	.section	.text._Z6warmupv,"ax",@progbits
	.align	128
        .global         _Z6warmupv
        .type           _Z6warmupv,@function
        .size           _Z6warmupv,(.L_x_5 - _Z6warmupv)
        .other          _Z6warmupv,@"STO_CUDA_ENTRY STV_DEFAULT"
_Z6warmupv:
.text._Z6warmupv:
[----:B------:R-:W0:Y:S01]  /*0000*/  LDC R1, c[0x0][0x37c] ;  /* 0x0000df00ff017b82 */ /* 0x000e220000000800 */
[----:B------:R-:W-:Y:S01]  /*0010*/  MOV R0, 0x0 ;  /* 0x0000000000007802 */ /* 0x000fe20000000f00 */
[----:B------:R-:W1:Y:S01]  /*0020*/  LDCU.64 UR4, c[0x4][0x8] ;  /* 0x01000100ff0477ac */ /* 0x000e620008000a00 */
[----:B------:R-:W-:-:S05]  /*0030*/  CS2R R6, SRZ ;  /* 0x0000000000067805 */ /* 0x000fca000001ff00 */
[----:B------:R2:W3:Y:S01]  /*0040*/  LDC.64 R2, c[0x4][R0] ;  /* 0x0100000000027b82 */ /* 0x0004e20000000a00 */
[----:B-1----:R-:W-:Y:S02]  /*0050*/  IMAD.U32 R4, RZ, RZ, UR4 ;  /* 0x00000004ff047e24 */ /* 0x002fe4000f8e00ff */
[----:B--2---:R-:W-:-:S07]  /*0060*/  IMAD.U32 R5, RZ, RZ, UR5 ;  /* 0x00000005ff057e24 */ /* 0x004fce000f8e00ff */
[----:B------:R-:W-:-:S07]  /*0070*/  LEPC R20, `(.L_x_0) ;  /* 0x000000001014794e */ /* 0x000fce0000000000 */
[----:B0--3--:R-:W-:Y:S05]  /*0080*/  CALL.ABS.NOINC R2 ;  /* 0x0000000002007343 */ /* 0x009fea0003c00000 */
.L_x_0:
[----:B------:R-:W-:Y:S05]  /*0090*/  EXIT ;  /* 0x000000000000794d */ /* 0x000fea0003800000 */
.L_x_1:
[----:B------:R-:W-:-:S00]  /*00a0*/  BRA `(.L_x_1) ;  /* 0xfffffffc00fc7947 */ /* 0x000fc0000383ffff */
[----:B------:R-:W-:-:S00]  /*00b0*/  NOP ;  /* 0x0000000000007918 */ /* 0x000fc00000000000 */
        /* <DEDUP_REMOVED lines=12> */
.L_x_5:


//--------------------- .text._Z7gemm_v8ILj128ELj8ELj128ELj8ELj8EEviiiPfS0_S0_ --------------------------
	.section	.text._Z7gemm_v8ILj128ELj8ELj128ELj8ELj8EEviiiPfS0_S0_,"ax",@progbits
	.align	128
        .global         _Z7gemm_v8ILj128ELj8ELj128ELj8ELj8EEviiiPfS0_S0_
        .type           _Z7gemm_v8ILj128ELj8ELj128ELj8ELj8EEviiiPfS0_S0_,@function
        .size           _Z7gemm_v8ILj128ELj8ELj128ELj8ELj8EEviiiPfS0_S0_,(.L_x_6 - _Z7gemm_v8ILj128ELj8ELj128ELj8ELj8EEviiiPfS0_S0_)
        .other          _Z7gemm_v8ILj128ELj8ELj128ELj8ELj8EEviiiPfS0_S0_,@"STO_CUDA_ENTRY STV_DEFAULT"
_Z7gemm_v8ILj128ELj8ELj128ELj8ELj8EEviiiPfS0_S0_:
.text._Z7gemm_v8ILj128ELj8ELj128ELj8ELj8EEviiiPfS0_S0_:
[----:B------:R-:W-:Y:S01]  /*0000*/  LDC R1, c[0x0][0x37c] ;  /* 0x0000df00ff017b82 */ /* 0x000fe20000000800 */
[----:B------:R-:W0:Y:S07]  /*0010*/  S2R R20, SR_TID.X ;  /* 0x0000000000147919 */ /* 0x000e2e0000002100 */
[----:B------:R-:W1:Y:S01]  /*0020*/  LDC.64 R4, c[0x0][0x390] ;  /* 0x0000e400ff047b82 */ /* 0x000e620000000a00 */
[----:B------:R-:W2:Y:S01]  /*0030*/  LDCU UR4, c[0x0][0x384] ;  /* 0x00007080ff0477ac */ /* 0x000ea20008000800 */
[----:B------:R-:W3:Y:S01]  /*0040*/  S2R R87, SR_TID.Y ;  /* 0x0000000000577919 */ /* 0x000ee20000002200 */
[----:B------:R-:W4:Y:S01]  /*0050*/  LDCU UR5, c[0x0][0x388] ;  /* 0x00007100ff0577ac */ /* 0x000f220008000800 */
[----:B------:R-:W5:Y:S04]  /*0060*/  S2R R2, SR_CTAID.X ;  /* 0x0000000000027919 */ /* 0x000f680000002500 */
[----:B------:R-:W1:Y:S01]  /*0070*/  LDC.64 R16, c[0x0][0x398] ;  /* 0x0000e600ff107b82 */ /* 0x000e620000000a00 */
[----:B------:R-:W1:Y:S01]  /*0080*/  LDCU.64 UR10, c[0x0][0x358] ;  /* 0x00006b00ff0a77ac */ /* 0x000e620008000a00 */
[----:B------:R-:W2:Y:S01]  /*0090*/  S2R R6, SR_CTAID.Y ;  /* 0x0000000000067919 */ /* 0x000ea20000002600 */
[----:B------:R-:W1:Y:S01]  /*00a0*/  LDCU UR12, c[0x0][0x384] ;  /* 0x00007080ff0c77ac */ /* 0x000e620008000800 */
[----:B0-----:R-:W-:-:S02]  /*00b0*/  SHF.L.U32 R7, R20, 0x2, RZ ;  /* 0x0000000214077819 */ /* 0x001fc400000006ff */
[----:B---3--:R-:W-:Y:S02]  /*00c0*/  LEA R87, R87, R20, 0x4 ;  /* 0x0000001457577211 */ /* 0x008fe400078e20ff */
[----:B------:R-:W-:Y:S02]  /*00d0*/  LOP3.LUT R9, R7, 0x4, RZ, 0xc0, !PT ;  /* 0x0000000407097812 */ /* 0x000fe400078ec0ff */
[C---:B------:R-:W-:Y:S02]  /*00e0*/  LOP3.LUT R0, R87.reuse, 0xffff, RZ, 0xc0, !PT ;  /* 0x0000ffff57007812 */ /* 0x040fe400078ec0ff */
[----:B-----5:R-:W-:Y:S02]  /*00f0*/  SHF.L.U32 R2, R2, 0x7, RZ ;  /* 0x0000000702027819 */ /* 0x020fe400000006ff */
[----:B------:R-:W-:Y:S02]  /*0100*/  SHF.R.U32.HI R0, RZ, 0x1, R0 ;  /* 0x00000001ff007819 */ /* 0x000fe40000011600 */
[----:B------:R-:W-:-:S02]  /*0110*/  SHF.L.U32 R11, R87, 0x2, RZ ;  /* 0x00000002570b7819 */ /* 0x000fc400000006ff */
[----:B------:R-:W-:Y:S02]  /*0120*/  LOP3.LUT R3, R0, 0xffff, RZ, 0xc0, !PT ;  /* 0x0000ffff00037812 */ /* 0x000fe400078ec0ff */
[----:B------:R-:W-:Y:S02]  /*0130*/  LOP3.LUT R13, R2, 0x7c, R11, 0xf8, !PT ;  /* 0x0000007c020d7812 */ /* 0x000fe400078ef80b */
[----:B--2---:R-:W-:Y:S02]  /*0140*/  LEA R0, R6, R3, 0x7 ;  /* 0x0000000306007211 */ /* 0x004fe400078e38ff */
[----:B------:R-:W-:-:S03]  /*0150*/  SHF.R.U32.HI R6, RZ, 0x5, R87 ;  /* 0x00000005ff067819 */ /* 0x000fc60000011657 */
[----:B------:R-:W-:Y:S02]  /*0160*/  IMAD R9, R0, UR4, R9 ;  /* 0x0000000400097c24 */ /* 0x000fe4000f8e0209 */
[----:B----4-:R-:W-:Y:S02]  /*0170*/  IMAD R13, R6, UR5, R13 ;  /* 0x00000005060d7c24 */ /* 0x010fe4000f8e020d */
[----:B-1----:R-:W-:-:S04]  /*0180*/  IMAD.WIDE R4, R9, 0x4, R4 ;  /* 0x0000000409047825 */ /* 0x002fc800078e0204 */
[----:B------:R-:W-:Y:S02]  /*0190*/  IMAD.WIDE R16, R13, 0x4, R16 ;  /* 0x000000040d107825 */ /* 0x000fe400078e0210 */
[----:B------:R0:W2:Y:S04]  /*01a0*/  LDG.E.128.CONSTANT R12, desc[UR10][R4.64] ;  /* 0x0000000a040c7981 */ /* 0x0000a8000c1e9d00 */
[----:B------:R-:W3:Y:S01]  /*01b0*/  LDG.E.128.CONSTANT R16, desc[UR10][R16.64] ;  /* 0x0000000a10107981 */ /* 0x000ee2000c1e9d00 */
[----:B------:R-:W1:Y:S01]  /*01c0*/  S2UR UR6, SR_CgaCtaId ;  /* 0x00000000000679c3 */ /* 0x000e620000008800 */
[----:B------:R-:W-:Y:S01]  /*01d0*/  UMOV UR4, 0x400 ;  /* 0x0000040000047882 */ /* 0x000fe20000000000 */
[----:B------:R-:W-:Y:S01]  /*01e0*/  SHF.L.U32 R0, R20, 0xb, RZ ;  /* 0x0000000b14007819 */ /* 0x000fe200000006ff */
[----:B------:R-:W-:Y:S01]  /*01f0*/  HFMA2 R84, -RZ, RZ, 0, 5.9604644775390625e-08 ;  /* 0x00000001ff547431 */ /* 0x000fe200000001ff */
[----:B------:R-:W-:-:S02]  /*0200*/  LOP3.LUT R10, R87, 0x20, RZ, 0xc0, !PT ;  /* 0x00000020570a7812 */ /* 0x000fc400078ec0ff */
[----:B------:R-:W-:Y:S02]  /*0210*/  CS2R R22, SRZ ;  /* 0x0000000000167805 */ /* 0x000fe4000001ff00 */
[----:B------:R-:W-:Y:S02]  /*0220*/  LOP3.LUT R8, R0, 0x800, RZ, 0xc0, !PT ;  /* 0x0000080000087812 */ /* 0x000fe400078ec0ff */
[----:B------:R-:W-:Y:S02]  /*0230*/  CS2R R26, SRZ ;  /* 0x00000000001a7805 */ /* 0x000fe4000001ff00 */
[----:B------:R-:W-:Y:S02]  /*0240*/  LOP3.LUT R0, R10, 0x1c, R7, 0xf8, !PT ;  /* 0x0000001c0a007812 */ /* 0x000fe400078ef807 */
[----:B------:R-:W-:Y:S02]  /*0250*/  CS2R R24, SRZ ;  /* 0x0000000000187805 */ /* 0x000fe4000001ff00 */
[----:B------:R-:W-:-:S02]  /*0260*/  SHF.L.U32 R7, R87, 0x4, RZ ;  /* 0x0000000457077819 */ /* 0x000fc400000006ff */
[----:B------:R-:W-:Y:S02]  /*0270*/  CS2R R30, SRZ ;  /* 0x00000000001e7805 */ /* 0x000fe4000001ff00 */
[----:B------:R-:W-:Y:S02]  /*0280*/  IADD3 R9, PT, PT, R6, 0x8, RZ ;  /* 0x0000000806097810 */ /* 0x000fe40007ffe0ff */
[----:B------:R-:W-:Y:S02]  /*0290*/  CS2R R28, SRZ ;  /* 0x00000000001c7805 */ /* 0x000fe4000001ff00 */
[----:B------:R-:W-:Y:S02]  /*02a0*/  LOP3.LUT R7, R7, 0x1f0, RZ, 0xc0, !PT ;  /* 0x000001f007077812 */ /* 0x000fe400078ec0ff */
[----:B------:R-:W-:Y:S02]  /*02b0*/  CS2R R50, SRZ ;  /* 0x0000000000327805 */ /* 0x000fe4000001ff00 */
[----:B------:R-:W-:Y:S01]  /*02c0*/  LOP3.LUT R86, R11, 0x80, RZ, 0xc0, !PT ;  /* 0x000000800b567812 */ /* 0x000fe200078ec0ff */
[----:B------:R-:W-:Y:S01]  /*02d0*/  IMAD R10, R9, UR5, R2 ;  /* 0x00000005090a7c24 */ /* 0x000fe2000f8e0202 */
[----:B------:R-:W-:-:S02]  /*02e0*/  SHF.L.U32 R9, R20, 0x4, RZ ;  /* 0x0000000414097819 */ /* 0x000fc400000006ff */
[----:B------:R-:W-:Y:S02]  /*02f0*/  CS2R R48, SRZ ;  /* 0x0000000000307805 */ /* 0x000fe4000001ff00 */
[----:B------:R-:W-:Y:S02]  /*0300*/  IADD3 R2, P0, PT, R4, 0x20, RZ ;  /* 0x0000002004027810 */ /* 0x000fe40007f1e0ff */
[----:B------:R-:W-:Y:S02]  /*0310*/  CS2R R54, SRZ ;  /* 0x0000000000367805 */ /* 0x000fe4000001ff00 */
[----:B------:R-:W-:Y:S02]  /*0320*/  LOP3.LUT R86, R86, 0x70, R9, 0xf8, !PT ;  /* 0x0000007056567812 */ /* 0x000fe400078ef809 */
[----:B------:R-:W-:Y:S01]  /*0330*/  CS2R R52, SRZ ;  /* 0x0000000000347805 */ /* 0x000fe2000001ff00 */
[----:B-1----:R-:W-:Y:S01]  /*0340*/  ULEA UR8, UR6, UR4, 0x18 ;  /* 0x0000000406087291 */ /* 0x002fe2000f8ec0ff */
[----:B------:R-:W-:Y:S01]  /*0350*/  IADD3.X R85, PT, PT, RZ, R5, RZ, P0, !PT ;  /* 0x00000005ff557210 */ /* 0x000fe200007fe4ff */
[----:B------:R-:W-:Y:S01]  /*0360*/  UIADD3 UR4, UPT, UPT, UR4, 0x2000, URZ ;  /* 0x0000200004047890 */ /* 0x000fe2000fffe0ff */
[----:B0-----:R-:W-:-:S02]  /*0370*/  CS2R R4, SRZ ;  /* 0x0000000000047805 */ /* 0x001fc4000001ff00 */
[----:B------:R-:W-:Y:S02]  /*0380*/  CS2R R58, SRZ ;  /* 0x00000000003a7805 */ /* 0x000fe4000001ff00 */
[----:B------:R-:W-:Y:S01]  /*0390*/  CS2R R56, SRZ ;  /* 0x0000000000387805 */ /* 0x000fe2000001ff00 */
[----:B------:R-:W-:Y:S01]  /*03a0*/  ULEA UR6, UR6, UR4, 0x18 ;  /* 0x0000000406067291 */ /* 0x000fe2000f8ec0ff */
[----:B------:R-:W-:Y:S02]  /*03b0*/  IADD3 R8, PT, PT, R8, UR8, RZ ;  /* 0x0000000808087c10 */ /* 0x000fe4000fffe0ff */
[----:B------:R-:W-:Y:S02]  /*03c0*/  CS2R R62, SRZ ;  /* 0x00000000003e7805 */ /* 0x000fe4000001ff00 */
[----:B------:R-:W-:Y:S02]  /*03d0*/  CS2R R60, SRZ ;  /* 0x00000000003c7805 */ /* 0x000fe4000001ff00 */
[----:B------:R-:W-:-:S02]  /*03e0*/  CS2R R66, SRZ ;  /* 0x0000000000427805 */ /* 0x000fc4000001ff00 */
[----:B------:R-:W-:Y:S02]  /*03f0*/  LEA R8, R3, R8, 0x2 ;  /* 0x0000000803087211 */ /* 0x000fe400078e10ff */
[----:B------:R-:W-:Y:S02]  /*0400*/  CS2R R64, SRZ ;  /* 0x0000000000407805 */ /* 0x000fe4000001ff00 */
[----:B------:R-:W-:Y:S02]  /*0410*/  LEA R6, R6, UR6, 0x9 ;  /* 0x0000000606067c11 */ /* 0x000fe4000f8e48ff */
[----:B------:R-:W-:Y:S02]  /*0420*/  CS2R R70, SRZ ;  /* 0x0000000000467805 */ /* 0x000fe4000001ff00 */
[----:B------:R-:W-:Y:S02]  /*0430*/  LOP3.LUT R3, R11, 0x7c, RZ, 0xc0, !PT ;  /* 0x0000007c0b037812 */ /* 0x000fe400078ec0ff */
[----:B------:R-:W-:-:S02]  /*0440*/  CS2R R68, SRZ ;  /* 0x0000000000447805 */ /* 0x000fc4000001ff00 */
[----:B------:R-:W-:Y:S02]  /*0450*/  IADD3 R20, PT, PT, R6, R7, RZ ;  /* 0x0000000706147210 */ /* 0x000fe40007ffe0ff */
[----:B------:R-:W-:Y:S02]  /*0460*/  CS2R R6, SRZ ;  /* 0x0000000000067805 */ /* 0x000fe4000001ff00 */
[----:B------:R-:W-:Y:S02]  /*0470*/  IADD3 R3, PT, PT, R3, R10, RZ ;  /* 0x0000000a03037210 */ /* 0x000fe40007ffe0ff */
[----:B------:R-:W-:Y:S02]  /*0480*/  CS2R R10, SRZ ;  /* 0x00000000000a7805 */ /* 0x000fe4000001ff00 */
[----:B------:R-:W-:Y:S02]  /*0490*/  CS2R R74, SRZ ;  /* 0x00000000004a7805 */ /* 0x000fe4000001ff00 */
[----:B------:R-:W-:-:S02]  /*04a0*/  CS2R R72, SRZ ;  /* 0x0000000000487805 */ /* 0x000fc4000001ff00 */
[----:B------:R-:W-:Y:S02]  /*04b0*/  CS2R R78, SRZ ;  /* 0x00000000004e7805 */ /* 0x000fe4000001ff00 */
[----:B------:R-:W-:Y:S02]  /*04c0*/  CS2R R76, SRZ ;  /* 0x00000000004c7805 */ /* 0x000fe4000001ff00 */
[----:B------:R-:W-:Y:S02]  /*04d0*/  CS2R R82, SRZ ;  /* 0x0000000000527805 */ /* 0x000fe4000001ff00 */
[----:B------:R-:W-:Y:S01]  /*04e0*/  CS2R R80, SRZ ;  /* 0x0000000000507805 */ /* 0x000fe2000001ff00 */
[----:B------:R-:W-:Y:S01]  /*04f0*/  UMOV UR4, URZ ;  /* 0x000000ff00047c82 */ /* 0x000fe20008000000 */
[----:B------:R-:W-:Y:S01]  /*0500*/  UMOV UR5, URZ ;  /* 0x000000ff00057c82 */ /* 0x000fe20008000000 */
[----:B--2---:R-:W-:Y:S04]  /*0510*/  STS [R8], R12 ;  /* 0x0000000c08007388 */ /* 0x004fe80000000800 */
[----:B------:R0:W-:Y:S04]  /*0520*/  STS [R8+0x200], R13 ;  /* 0x0002000d08007388 */ /* 0x0001e80000000800 */
[----:B------:R-:W-:Y:S04]  /*0530*/  STS [R8+0x400], R14 ;  /* 0x0004000e08007388 */ /* 0x000fe80000000800 */
[----:B------:R1:W-:Y:S01]  /*0540*/  STS [R8+0x600], R15 ;  /* 0x0006000f08007388 */ /* 0x0003e20000000800 */
[----:B0-----:R-:W-:-:S03]  /*0550*/  CS2R R12, SRZ ;  /* 0x00000000000c7805 */ /* 0x001fc6000001ff00 */
[----:B---3--:R0:W-:Y:S01]  /*0560*/  STS.128 [R20], R16 ;  /* 0x0000001014007388 */ /* 0x0081e20000000c00 */
[----:B------:R-:W-:Y:S01]  /*0570*/  BAR.SYNC.DEFER_BLOCKING 0x0 ;  /* 0x0000000000007b1d */ /* 0x000fe20000010000 */
[----:B-1----:R-:W-:Y:S02]  /*0580*/  CS2R R8, SRZ ;  /* 0x0000000000087805 */ /* 0x002fe4000001ff00 */
[----:B------:R-:W-:Y:S02]  /*0590*/  CS2R R14, SRZ ;  /* 0x00000000000e7805 */ /* 0x000fe4000001ff00 */
[----:B0-----:R-:W-:Y:S02]  /*05a0*/  CS2R R18, SRZ ;  /* 0x0000000000127805 */ /* 0x001fe4000001ff00 */
[----:B------:R-:W-:Y:S02]  /*05b0*/  CS2R R16, SRZ ;  /* 0x0000000000107805 */ /* 0x000fe4000001ff00 */
[----:B------:R-:W-:Y:S01]  /*05c0*/  CS2R R20, SRZ ;  /* 0x0000000000147805 */ /* 0x000fe2000001ff00 */
[----:B------:R0:W1:Y:S04]  /*05d0*/  LDS.128 R32, [R86+UR8] ;  /* 0x0000000856207984 */ /* 0x0000680008000c00 */
[----:B------:R0:W2:Y:S04]  /*05e0*/  LDS.128 R36, [R86+UR8+0x100] ;  /* 0x0001000856247984 */ /* 0x0000a80008000c00 */
[----:B------:R0:W3:Y:S04]  /*05f0*/  LDS.128 R40, [R86+UR6] ;  /* 0x0000000656287984 */ /* 0x0000e80008000c00 */
[----:B------:R0:W4:Y:S02]  /*0600*/  LDS.128 R44, [R86+UR6+0x100] ;  /* 0x00010006562c7984 */ /* 0x0001240008000c00 */
.L_x_3:
[-C--:B01-3--:R-:W-:Y:S01]  /*0610*/  FFMA R89, R40, R32.reuse, R80 ;  /* 0x0000002028597223 */ /* 0x08bfe20000000050 */
[-C--:B------:R-:W-:Y:S01]  /*0620*/  FFMA R80, R41, R32.reuse, R81 ;  /* 0x0000002029507223 */ /* 0x080fe20000000051 */
[-C--:B------:R-:W-:Y:S01]  /*0630*/  FFMA R81, R42, R32.reuse, R82 ;  /* 0x000000202a517223 */ /* 0x080fe20000000052 */
[-C--:B------:R-:W-:Y:S01]  /*0640*/  FFMA R82, R43, R32.reuse, R83 ;  /* 0x000000202b527223 */ /* 0x080fe20000000053 */
[-C--:B----4-:R-:W-:Y:S01]  /*0650*/  FFMA R83, R44, R32.reuse, R76 ;  /* 0x000000202c537223 */ /* 0x090fe2000000004c */
[-C--:B------:R-:W-:Y:S01]  /*0660*/  FFMA R76, R45, R32.reuse, R77 ;  /* 0x000000202d4c7223 */ /* 0x080fe2000000004d */
[----:B------:R-:W-:Y:S01]  /*0670*/  FFMA R77, R46, R32, R78 ;  /* 0x000000202e4d7223 */ /* 0x000fe2000000004e */
[-C--:B------:R-:W-:Y:S01]  /*0680*/  FFMA R78, R41, R33.reuse, R73 ;  /* 0x00000021294e7223 */ /* 0x080fe20000000049 */
[-C--:B------:R-:W-:Y:S01]  /*0690*/  FFMA R73, R42, R33.reuse, R74 ;  /* 0x000000212a497223 */ /* 0x080fe2000000004a */
[-C--:B------:R-:W-:Y:S01]  /*06a0*/  FFMA R74, R43, R33.reuse, R75 ;  /* 0x000000212b4a7223 */ /* 0x080fe2000000004b */
[-C--:B------:R-:W-:Y:S01]  /*06b0*/  FFMA R75, R44, R33.reuse, R68 ;  /* 0x000000212c4b7223 */ /* 0x080fe20000000044 */
[-C--:B------:R-:W-:Y:S01]  /*06c0*/  FFMA R68, R45, R33.reuse, R69 ;  /* 0x000000212d447223 */ /* 0x080fe20000000045 */
[-C--:B------:R-:W-:Y:S01]  /*06d0*/  FFMA R69, R46, R33.reuse, R70 ;  /* 0x000000212e457223 */ /* 0x080fe20000000046 */
[CC--:B------:R-:W-:Y:S01]  /*06e0*/  FFMA R72, R40.reuse, R33.reuse, R72 ;  /* 0x0000002128487223 */ /* 0x0c0fe20000000048 */
[----:B------:R-:W-:Y:S01]  /*06f0*/  FFMA R70, R47, R33, R71 ;  /* 0x000000212f467223 */ /* 0x000fe20000000047 */
[-C--:B------:R-:W-:Y:S01]  /*0700*/  FFMA R33, R40, R34.reuse, R64 ;  /* 0x0000002228217223 */ /* 0x080fe20000000040 */
[-C--:B------:R-:W-:Y:S01]  /*0710*/  FFMA R64, R41, R34.reuse, R65 ;  /* 0x0000002229407223 */ /* 0x080fe20000000041 */
[-C--:B------:R-:W-:Y:S01]  /*0720*/  FFMA R65, R42, R34.reuse, R66 ;  /* 0x000000222a417223 */ /* 0x080fe20000000042 */
[-C--:B------:R-:W-:Y:S01]  /*0730*/  FFMA R66, R43, R34.reuse, R67 ;  /* 0x000000222b427223 */ /* 0x080fe20000000043 */
[-C--:B------:R-:W-:Y:S01]  /*0740*/  FFMA R67, R44, R34.reuse, R60 ;  /* 0x000000222c437223 */ /* 0x080fe2000000003c */
        /* <DEDUP_REMOVED lines=10> */
[-C--:B--2---:R-:W-:Y:S01]  /*07f0*/  FFMA R35, R40, R36.reuse, R48 ;  /* 0x0000002428237223 */ /* 0x084fe20000000030 */
[-C--:B------:R-:W-:Y:S01]  /*0800*/  FFMA R48, R41, R36.reuse, R49 ;  /* 0x0000002429307223 */ /* 0x080fe20000000031 */
[-C--:B------:R-:W-:Y:S01]  /*0810*/  FFMA R49, R42, R36.reuse, R50 ;  /* 0x000000242a317223 */ /* 0x080fe20000000032 */
[-C--:B------:R-:W-:Y:S01]  /*0820*/  FFMA R50, R43, R36.reuse, R51 ;  /* 0x000000242b327223 */ /* 0x080fe20000000033 */
[-C--:B------:R-:W-:Y:S01]  /*0830*/  FFMA R51, R44, R36.reuse, R28 ;  /* 0x000000242c337223 */ /* 0x080fe2000000001c */
[-C--:B------:R-:W-:Y:S01]  /*0840*/  FFMA R28, R45, R36.reuse, R29 ;  /* 0x000000242d1c7223 */ /* 0x080fe2000000001d */
[-C--:B------:R-:W-:Y:S01]  /*0850*/  FFMA R29, R46, R36.reuse, R30 ;  /* 0x000000242e1d7223 */ /* 0x080fe2000000001e */
[-C--:B------:R-:W-:Y:S01]  /*0860*/  FFMA R30, R41, R37.reuse, R25 ;  /* 0x00000025291e7223 */ /* 0x080fe20000000019 */
[-C--:B------:R-:W-:Y:S01]  /*0870*/  FFMA R25, R42, R37.reuse, R26 ;  /* 0x000000252a197223 */ /* 0x080fe2000000001a */
[----:B------:R-:W-:Y:S01]  /*0880*/  ULEA UR7, UR4, UR8, 0xc ;  /* 0x0000000804077291 */ /* 0x000fe2000f8e60ff */
[----:B------:R-:W-:Y:S01]  /*0890*/  FFMA R36, R47, R36, R31 ;  /* 0x000000242f247223 */ /* 0x000fe2000000001f */
[----:B------:R-:W-:Y:S01]  /*08a0*/  ULEA UR9, UR4, UR6, 0xc ;  /* 0x0000000604097291 */ /* 0x000fe2000f8e60ff */
[-C--:B------:R-:W-:Y:S01]  /*08b0*/  FFMA R26, R43, R37.reuse, R27 ;  /* 0x000000252b1a7223 */ /* 0x080fe2000000001b */
[-C--:B------:R-:W-:Y:S01]  /*08c0*/  FFMA R24, R40, R37.reuse, R24 ;  /* 0x0000002528187223 */ /* 0x080fe20000000018 */
[-C--:B------:R-:W-:Y:S01]  /*08d0*/  FFMA R27, R44, R37.reuse, R20 ;  /* 0x000000252c1b7223 */ /* 0x080fe20000000014 */
[-C--:B------:R-:W-:Y:S01]  /*08e0*/  FFMA R88, R45, R37.reuse, R21 ;  /* 0x000000252d587223 */ /* 0x080fe20000000015 */
[-C--:B------:R-:W-:Y:S01]  /*08f0*/  FFMA R31, R46, R37.reuse, R22 ;  /* 0x000000252e1f7223 */ /* 0x080fe20000000016 */
[----:B------:R-:W-:Y:S01]  /*0900*/  FFMA R90, R47, R37, R23 ;  /* 0x000000252f5a7223 */ /* 0x000fe20000000017 */
[C---:B------:R-:W-:Y:S01]  /*0910*/  FFMA R37, R40.reuse, R38, R16 ;  /* 0x0000002628257223 */ /* 0x040fe20000000010 */
[-C--:B------:R-:W-:Y:S01]  /*0920*/  FFMA R8, R40, R39.reuse, R8 ;  /* 0x0000002728087223 */ /* 0x080fe20000000008 */
[-C--:B------:R-:W-:Y:S01]  /*0930*/  FFMA R40, R41, R39.reuse, R9 ;  /* 0x0000002729287223 */ /* 0x080fe20000000009 */
[CC--:B------:R-:W-:Y:S01]  /*0940*/  FFMA R9, R42.reuse, R39.reuse, R10 ;  /* 0x000000272a097223 */ /* 0x0c0fe2000000000a */
[-C--:B------:R-:W-:Y:S01]  /*0950*/  FFMA R10, R43, R39.reuse, R11 ;  /* 0x000000272b0a7223 */ /* 0x080fe2000000000b */
[C---:B------:R-:W-:Y:S01]  /*0960*/  FFMA R32, R47.reuse, R32, R79 ;  /* 0x000000202f207223 */ /* 0x040fe2000000004f */
[----:B------:R-:W-:Y:S01]  /*0970*/  FFMA R34, R47, R34, R63 ;  /* 0x000000222f227223 */ /* 0x000fe2000000003f */
[-C--:B------:R-:W-:Y:S01]  /*0980*/  FFMA R92, R41, R38.reuse, R17 ;  /* 0x00000026295c7223 */ /* 0x080fe20000000011 */
[-C--:B------:R-:W-:Y:S01]  /*0990*/  FFMA R55, R42, R38.reuse, R18 ;  /* 0x000000262a377223 */ /* 0x080fe20000000012 */
[CC--:B------:R-:W-:Y:S01]  /*09a0*/  FFMA R71, R44.reuse, R38.reuse, R12 ;  /* 0x000000262c477223 */ /* 0x0c0fe2000000000c */
[-C--:B------:R-:W-:Y:S01]  /*09b0*/  FFMA R11, R44, R39.reuse, R4 ;  /* 0x000000272c0b7223 */ /* 0x080fe20000000004 */
[-C--:B------:R-:W-:Y:S01]  /*09c0*/  FFMA R63, R43, R38.reuse, R19 ;  /* 0x000000262b3f7223 */ /* 0x080fe20000000013 */
[CC--:B------:R-:W-:Y:S01]  /*09d0*/  FFMA R79, R45.reuse, R38.reuse, R13 ;  /* 0x000000262d4f7223 */ /* 0x0c0fe2000000000d */
[CC--:B------:R-:W-:Y:S01]  /*09e0*/  FFMA R91, R46.reuse, R38.reuse, R14 ;  /* 0x000000262e5b7223 */ /* 0x0c0fe2000000000e */
[-C--:B------:R-:W-:Y:S01]  /*09f0*/  FFMA R42, R45, R39.reuse, R5 ;  /* 0x000000272d2a7223 */ /* 0x080fe20000000005 */
[-C--:B------:R-:W-:Y:S01]  /*0a00*/  FFMA R41, R46, R39.reuse, R6 ;  /* 0x000000272e297223 */ /* 0x080fe20000000006 */
[C---:B------:R-:W-:Y:S01]  /*0a10*/  FFMA R44, R47.reuse, R39, R7 ;  /* 0x000000272f2c7223 */ /* 0x040fe20000000007 */
[----:B------:R-:W-:Y:S01]  /*0a20*/  FFMA R38, R47, R38, R15 ;  /* 0x000000262f267223 */ /* 0x000fe2000000000f */
[----:B------:R-:W-:Y:S01]  /*0a30*/  LDS.128 R16, [R86+UR9+0x200] ;  /* 0x0002000956107984 */ /* 0x000fe20008000c00 */
[----:B------:R-:W-:-:S02]  /*0a40*/  UIADD3 UR5, UPT, UPT, UR5, 0x8, URZ ;  /* 0x0000000805057890 */ /* 0x000fc4000fffe0ff */
[----:B------:R-:W-:Y:S01]  /*0a50*/  ULOP3.LUT UR4, UR4, 0x1, URZ, 0x3c, !UPT ;  /* 0x0000000104047892 */ /* 0x000fe2000f8e3cff */
[----:B------:R-:W-:Y:S01]  /*0a60*/  LDS.128 R20, [R86+UR9+0x300] ;  /* 0x0003000956147984 */ /* 0x000fe20008000c00 */
[----:B------:R-:W-:-:S03]  /*0a70*/  UISETP.GE.AND UP0, UPT, UR5, UR12, UPT ;  /* 0x0000000c0500728c */ /* 0x000fc6000bf06270 */
[----:B------:R-:W1:Y:S04]  /*0a80*/  LDS.128 R4, [R86+UR7+0x300] ;  /* 0x0003000756047984 */ /* 0x000e680008000c00 */
[----:B------:R-:W2:Y:S01]  /*0a90*/  LDS.128 R12, [R86+UR7+0x200] ;  /* 0x00020007560c7984 */ /* 0x000ea20008000c00 */
[C---:B-1----:R-:W-:Y:S01]  /*0aa0*/  FFMA R35, R4.reuse, R16, R35 ;  /* 0x0000001004237223 */ /* 0x042fe20000000023 */
[C---:B------:R-:W-:Y:S01]  /*0ab0*/  FFMA R48, R4.reuse, R17, R48 ;  /* 0x0000001104307223 */ /* 0x040fe20000000030 */
[C---:B------:R-:W-:Y:S01]  /*0ac0*/  FFMA R49, R4.reuse, R18, R49 ;  /* 0x0000001204317223 */ /* 0x040fe20000000031 */
[C---:B------:R-:W-:Y:S01]  /*0ad0*/  FFMA R50, R4.reuse, R19, R50 ;  /* 0x0000001304327223 */ /* 0x040fe20000000032 */
[C---:B------:R-:W-:Y:S01]  /*0ae0*/  FFMA R51, R4.reuse, R20, R51 ;  /* 0x0000001404337223 */ /* 0x040fe20000000033 */
[C---:B------:R-:W-:Y:S01]  /*0af0*/  FFMA R46, R4.reuse, R21, R28 ;  /* 0x00000015042e7223 */ /* 0x040fe2000000001c */
[C---:B------:R-:W-:Y:S01]  /*0b00*/  FFMA R39, R4.reuse, R22, R29 ;  /* 0x0000001604277223 */ /* 0x040fe2000000001d */
[----:B------:R-:W-:Y:S01]  /*0b10*/  FFMA R36, R4, R23, R36 ;  /* 0x0000001704247223 */ /* 0x000fe20000000024 */
[C---:B------:R-:W-:Y:S01]  /*0b20*/  FFMA R43, R5.reuse, R16, R24 ;  /* 0x00000010052b7223 */ /* 0x040fe20000000018 */
        /* <DEDUP_REMOVED lines=23> */
[C---:B--2---:R-:W-:Y:S01]  /*0ca0*/  FFMA R89, R12.reuse, R16, R89 ;  /* 0x000000100c597223 */ /* 0x044fe20000000059 */
        /* <DEDUP_REMOVED lines=31> */
[----:B------:R-:W-:Y:S04]  /*0ea0*/  LDS.128 R24, [R86+UR9+0x400] ;  /* 0x0004000956187984 */ /* 0x000fe80008000c00 */
[----:B------:R-:W1:Y:S04]  /*0eb0*/  LDS.128 R4, [R86+UR7+0x500] ;  /* 0x0005000756047984 */ /* 0x000e680008000c00 */
[----:B------:R-:W2:Y:S04]  /*0ec0*/  LDS.128 R12, [R86+UR7+0x400] ;  /* 0x00040007560c7984 */ /* 0x000ea80008000c00 */
[----:B------:R-:W3:Y:S04]  /*0ed0*/  LDS.128 R28, [R86+UR9+0x500] ;  /* 0x00050009561c7984 */ /* 0x000ee80008000c00 */
[----:B------:R-:W-:Y:S04]  /*0ee0*/  LDS.128 R16, [R86+UR9+0x600] ;  /* 0x0006000956107984 */ /* 0x000fe80008000c00 */
[----:B------:R-:W-:Y:S01]  /*0ef0*/  LDS.128 R20, [R86+UR9+0x700] ;  /* 0x0007000956147984 */ /* 0x000fe20008000c00 */
[-C--:B-1----:R-:W-:Y:S01]  /*0f00*/  FFMA R100, R5, R24.reuse, R43 ;  /* 0x0000001805647223 */ /* 0x082fe2000000002b */
[C---:B------:R-:W-:Y:S01]  /*0f10*/  FFMA R35, R4.reuse, R24, R35 ;  /* 0x0000001804237223 */ /* 0x040fe20000000023 */
[CC--:B------:R-:W-:Y:S01]  /*0f20*/  FFMA R48, R4.reuse, R25.reuse, R48 ;  /* 0x0000001904307223 */ /* 0x0c0fe20000000030 */
[----:B------:R-:W-:Y:S01]  /*0f30*/  FFMA R49, R4, R26, R49 ;  /* 0x0000001a04317223 */ /* 0x000fe20000000031 */
[C---:B--2---:R-:W-:Y:S01]  /*0f40*/  FFMA R89, R12.reuse, R24, R89 ;  /* 0x000000180c597223 */ /* 0x044fe20000000059 */
[C---:B------:R-:W-:Y:S01]  /*0f50*/  FFMA R80, R12.reuse, R25, R80 ;  /* 0x000000190c507223 */ /* 0x040fe20000000050 */
[C---:B------:R-:W-:Y:S01]  /*0f60*/  FFMA R81, R12.reuse, R26, R81 ;  /* 0x0000001a0c517223 */ /* 0x040fe20000000051 */
[C---:B------:R-:W-:Y:S01]  /*0f70*/  FFMA R82, R12.reuse, R27, R82 ;  /* 0x0000001b0c527223 */ /* 0x040fe20000000052 */
[C---:B---3--:R-:W-:Y:S01]  /*0f80*/  FFMA R83, R12.reuse, R28, R83 ;  /* 0x0000001c0c537223 */ /* 0x048fe20000000053 */
        /* <DEDUP_REMOVED lines=55> */
[----:B------:R-:W1:Y:S04]  /*1300*/  LDS.128 R12, [R86+UR7+0x600] ;  /* 0x00060007560c7984 */ /* 0x000e680008000c00 */
[----:B------:R-:W2:Y:S04]  /*1310*/  LDS.128 R4, [R86+UR7+0x700] ;  /* 0x0007000756047984 */ /* 0x000ea80008000c00 */
[----:B------:R-:W-:Y:S04]  /*1320*/  LDS.128 R24, [R86+UR9+0x800] ;  /* 0x0008000956187984 */ /* 0x000fe80008000c00 */
[----:B------:R-:W-:Y:S01]  /*1330*/  LDS.128 R28, [R86+UR9+0x900] ;  /* 0x00090009561c7984 */ /* 0x000fe20008000c00 */
        /* <DEDUP_REMOVED lines=135> */
[----:B------:R-:W3:Y:S01]  /*1bb0*/  LDS.128 R24, [R86+UR9+0xd00] ;  /* 0x000d000956187984 */ /* 0x000ee20008000c00 */
        /* <DEDUP_REMOVED lines=40> */
[-C--:B------:R-:W-:Y:S01]  /*1e40*/  FFMA R4, R5, R16.reuse, R100 ;  /* 0x0000001005047223 */ /* 0x080fe20000000064 */
[CC--:B------:R-:W-:Y:S01]  /*1e50*/  FFMA R37, R6.reuse, R16.reuse, R37 ;  /* 0x0000001006257223 */ /* 0x0c0fe20000000025 */
[C---:B------:R-:W-:Y:S01]  /*1e60*/  FFMA R122, R7.reuse, R16, R8 ;  /* 0x00000010077a7223 */ /* 0x040fe20000000008 */
[----:B------:R-:W1:Y:S01]  /*1e70*/  LDS.128 R12, [R86+UR9+0xc00] ;  /* 0x000c0009560c7984 */ /* 0x000e620008000c00 */
[C---:B------:R-:W-:Y:S01]  /*1e80*/  FFMA R107, R7.reuse, R18, R9 ;  /* 0x00000012076b7223 */ /* 0x040fe20000000009 */
[C---:B------:R-:W-:Y:S01]  /*1e90*/  FFMA R16, R7.reuse, R19, R10 ;  /* 0x0000001307107223 */ /* 0x040fe2000000000a */
[----:B------:R-:W-:Y:S01]  /*1ea0*/  FFMA R97, R7, R20, R11 ;  /* 0x0000001407617223 */ /* 0x000fe2000000000b */
[C---:B------:R-:W-:Y:S01]  /*1eb0*/  FFMA R102, R5.reuse, R17, R102 ;  /* 0x0000001105667223 */ /* 0x040fe20000000066 */
[----:B------:R-:W2:Y:S01]  /*1ec0*/  LDS.128 R8, [R86+UR7+0xd00] ;  /* 0x000d000756087984 */ /* 0x000ea20008000c00 */
        /* <DEDUP_REMOVED lines=13> */
[C---:B---3--:R-:W-:Y:S01]  /*1fa0*/  FFMA R47, R29.reuse, R26, R69 ;  /* 0x0000001a1d2f7223 */ /* 0x048fe20000000045 */
[-C--:B------:R-:W-:Y:S01]  /*1fb0*/  FFMA R46, R28, R25.reuse, R76 ;  /* 0x000000191c2e7223 */ /* 0x080fe2000000004c */
[CC--:B------:R-:W-:Y:S01]  /*1fc0*/  FFMA R90, R29.reuse, R24.reuse, R75 ;  /* 0x000000181d5a7223 */ /* 0x0c0fe2000000004b */
[C---:B------:R-:W-:Y:S01]  /*1fd0*/  FFMA R88, R29.reuse, R25, R68 ;  /* 0x000000191d587223 */ /* 0x040fe20000000044 */
[----:B------:R-:W-:Y:S01]  /*1fe0*/  FFMA R92, R29, R27, R70 ;  /* 0x0000001b1d5c7223 */ /* 0x000fe20000000046 */
[CC--:B------:R-:W-:Y:S01]  /*1ff0*/  FFMA R94, R30.reuse, R25.reuse, R60 ;  /* 0x000000191e5e7223 */ /* 0x0c0fe2000000003c */
[CC--:B------:R-:W-:Y:S01]  /*2000*/  FFMA R98, R31.reuse, R24.reuse, R59 ;  /* 0x000000181f627223 */ /* 0x0c0fe2000000003b */
[----:B------:R-:W-:Y:S01]  /*2010*/  FFMA R63, R30, R24, R67 ;  /* 0x000000181e3f7223 */ /* 0x000fe20000000043 */
[C---:B------:R-:W-:Y:S01]  /*2020*/  FFMA R96, R31.reuse, R25, R52 ;  /* 0x000000191f607223 */ /* 0x040fe20000000034 */
[----:B------:R-:W-:Y:S01]  /*2030*/  FFMA R100, R31, R27, R54 ;  /* 0x0000001b1f647223 */ /* 0x000fe20000000036 */
[C---:B------:R-:W-:Y:S01]  /*2040*/  FFMA R105, R7.reuse, R17, R40 ;  /* 0x0000001107697223 */ /* 0x040fe20000000028 */
[C---:B------:R-:W-:Y:S01]  /*2050*/  FFMA R118, R7.reuse, R21, R42 ;  /* 0x0000001507767223 */ /* 0x040fe2000000002a */
[C---:B------:R-:W-:Y:S01]  /*2060*/  FFMA R103, R7.reuse, R22, R41 ;  /* 0x0000001607677223 */ /* 0x040fe20000000029 */
[----:B------:R-:W-:Y:S01]  /*2070*/  FFMA R124, R7, R23, R44 ;  /* 0x00000017077c7223 */ /* 0x000fe2000000002c */
[C---:B------:R-:W-:Y:S01]  /*2080*/  FFMA R43, R28.reuse, R26, R77 ;  /* 0x0000001a1c2b7223 */ /* 0x040fe2000000004d */
[----:B------:R-:W-:Y:S01]  /*2090*/  LDS.128 R20, [R86+UR9+0xe00] ;  /* 0x000e000956147984 */ /* 0x000fe20008000c00 */
[----:B------:R-:W-:Y:S01]  /*20a0*/  FFMA R45, R28, R24, R83 ;  /* 0x000000181c2d7223 */ /* 0x000fe20000000053 */
[----:B-1----:R-:W-:Y:S01]  /*20b0*/  FFMA R69, R30, R15, R66 ;  /* 0x0000000f1e457223 */ /* 0x002fe20000000042 */
[-C--:B------:R-:W-:Y:S01]  /*20c0*/  FFMA R101, R28, R12.reuse, R89 ;  /* 0x0000000c1c657223 */ /* 0x080fe20000000059 */
[C---:B------:R-:W-:Y:S01]  /*20d0*/  FFMA R72, R29.reuse, R12, R72 ;  /* 0x0000000c1d487223 */ /* 0x040fe20000000048 */
[C---:B------:R-:W-:Y:S01]  /*20e0*/  FFMA R78, R29.reuse, R13, R78 ;  /* 0x0000000d1d4e7223 */ /* 0x040fe2000000004e */
[C---:B------:R-:W-:Y:S01]  /*20f0*/  FFMA R18, R29.reuse, R14, R73 ;  /* 0x0000000e1d127223 */ /* 0x040fe20000000049 */
[----:B------:R-:W-:Y:S01]  /*2100*/  FFMA R76, R29, R15, R74 ;  /* 0x0000000f1d4c7223 */ /* 0x000fe2000000004a */
[C---:B------:R-:W-:Y:S01]  /*2110*/  FFMA R66, R31.reuse, R13, R62 ;  /* 0x0000000d1f427223 */ /* 0x040fe2000000003e */
[----:B------:R-:W-:Y:S01]  /*2120*/  FFMA R29, R30, R26, R61 ;  /* 0x0000001a1e1d7223 */ /* 0x000fe2000000003d */
        /* <DEDUP_REMOVED lines=11> */
[-C--:B------:R-:W-:Y:S01]  /*21e0*/  FFMA R108, R8, R27.reuse, R36 ;  /* 0x0000001b086c7223 */ /* 0x080fe20000000024 */
[CC--:B------:R-:W-:Y:S01]  /*21f0*/  FFMA R49, R10.reuse, R12.reuse, R37 ;  /* 0x0000000c0a317223 */ /* 0x0c0fe20000000025 */
[C---:B------:R-:W-:Y:S01]  /*2200*/  FFMA R8, R9.reuse, R12, R4 ;  /* 0x0000000c09087223 */ /* 0x040fe20000000004 */
[C---:B------:R-:W-:Y:S01]  /*2210*/  FFMA R51, R10.reuse, R14, R55 ;  /* 0x0000000e0a337223 */ /* 0x040fe20000000037 */
[C---:B------:R-:W-:Y:S01]  /*2220*/  FFMA R37, R10.reuse, R26, R5 ;  /* 0x0000001a0a257223 */ /* 0x040fe20000000005 */
[----:B------:R-:W-:Y:S01]  /*2230*/  FFMA R36, R10, R27, R6 ;  /* 0x0000001b0a247223 */ /* 0x000fe20000000006 */
[----:B------:R-:W1:Y:S01]  /*2240*/  LDS.128 R52, [R86+UR7+0xe00] ;  /* 0x000e000756347984 */ /* 0x000e620008000c00 */
[C---:B------:R-:W-:Y:S01]  /*2250*/  FFMA R17, R28.reuse, R13, R80 ;  /* 0x0000000d1c117223 */ /* 0x040fe20000000050 */
[C---:B------:R-:W-:Y:S01]  /*2260*/  FFMA R71, R28.reuse, R14, R81 ;  /* 0x0000000e1c477223 */ /* 0x040fe20000000051 */
[----:B------:R-:W-:Y:S01]  /*2270*/  FFMA R19, R28, R15, R82 ;  /* 0x0000000f1c137223 */ /* 0x000fe20000000052 */
[----:B------:R-:W2:Y:S01]  /*2280*/  LDS.128 R4, [R86+UR7+0xf00] ;  /* 0x000f000756047984 */ /* 0x000ea20008000c00 */
[C---:B------:R-:W-:Y:S01]  /*2290*/  FFMA R73, R30.reuse, R12, R33 ;  /* 0x0000000c1e497223 */ /* 0x040fe20000000021 */
[C---:B------:R-:W-:Y:S01]  /*22a0*/  FFMA R77, R30.reuse, R13, R64 ;  /* 0x0000000d1e4d7223 */ /* 0x040fe20000000040 */
[-C--:B------:R-:W-:Y:S01]  /*22b0*/  FFMA R75, R30, R14.reuse, R65 ;  /* 0x0000000e1e4b7223 */ /* 0x080fe20000000041 */
[-C--:B------:R-:W-:Y:S01]  /*22c0*/  FFMA R28, R28, R27.reuse, R32 ;  /* 0x0000001b1c1c7223 */ /* 0x080fe20000000020 */
[----:B------:R-:W-:Y:S01]  /*22d0*/  FFMA R30, R30, R27, R34 ;  /* 0x0000001b1e1e7223 */ /* 0x000fe20000000022 */
[C---:B------:R-:W-:Y:S01]  /*22e0*/  FFMA R50, R9.reuse, R13, R102 ;  /* 0x0000000d09327223 */ /* 0x040fe20000000066 */
[----:B------:R-:W3:Y:S01]  /*22f0*/  LDS.128 R32, [R86+UR9+0xf00] ;  /* 0x000f000956207984 */ /* 0x000ee20008000c00 */
[C---:B------:R-:W-:Y:S01]  /*2300*/  FFMA R68, R9.reuse, R14, R79 ;  /* 0x0000000e09447223 */ /* 0x040fe2000000004f */
[C---:B------:R-:W-:Y:S01]  /*2310*/  FFMA R104, R9.reuse, R15, R104 ;  /* 0x0000000f09687223 */ /* 0x040fe20000000068 */
[C---:B------:R-:W-:Y:S01]  /*2320*/  FFMA R44, R9.reuse, R24, R93 ;  /* 0x00000018092c7223 */ /* 0x040fe2000000005d */
[C---:B------:R-:W-:Y:S01]  /*2330*/  FFMA R42, R9.reuse, R25, R110 ;  /* 0x00000019092a7223 */ /* 0x040fe2000000006e */
[C---:B------:R-:W-:Y:S01]  /*2340*/  FFMA R41, R9.reuse, R26, R95 ;  /* 0x0000001a09297223 */ /* 0x040fe2000000005f */
[----:B------:R-:W-:Y:S01]  /*2350*/  FFMA R40, R9, R27, R112 ;  /* 0x0000001b09287223 */ /* 0x000fe20000000070 */
[CC--:B------:R-:W-:Y:S01]  /*2360*/  FFMA R9, R10.reuse, R13.reuse, R114 ;  /* 0x0000000d0a097223 */ /* 0x0c0fe20000000072 */
[C---:B------:R-:W-:Y:S01]  /*2370*/  FFMA R58, R11.reuse, R13, R105 ;  /* 0x0000000d0b3a7223 */ /* 0x040fe20000000069 */
[C---:B------:R-:W-:Y:S01]  /*2380*/  FFMA R79, R10.reuse, R15, R116 ;  /* 0x0000000f0a4f7223 */ /* 0x040fe20000000074 */
[CC--:B------:R-:W-:Y:S01]  /*2390*/  FFMA R38, R10.reuse, R25.reuse, R120 ;  /* 0x000000190a267223 */ /* 0x0c0fe20000000078 */
[C---:B------:R-:W-:Y:S01]  /*23a0*/  FFMA R122, R11.reuse, R12, R122 ;  /* 0x0000000c0b7a7223 */ /* 0x040fe2000000007a */
[C---:B------:R-:W-:Y:S01]  /*23b0*/  FFMA R118, R11.reuse, R25, R118 ;  /* 0x000000190b767223 */ /* 0x040fe20000000076 */
[C---:B------:R-:W-:Y:S01]  /*23c0*/  FFMA R12, R11.reuse, R15, R16 ;  /* 0x0000000f0b0c7223 */ /* 0x040fe20000000010 */
[----:B------:R-:W-:Y:S01]  /*23d0*/  FFMA R39, R10, R24, R99 ;  /* 0x000000180a277223 */ /* 0x000fe20000000063 */
[C---:B------:R-:W-:Y:S01]  /*23e0*/  FFMA R10, R11.reuse, R14, R107 ;  /* 0x0000000e0b0a7223 */ /* 0x040fe2000000006b */
[C---:B------:R-:W-:Y:S01]  /*23f0*/  FFMA R103, R11.reuse, R26, R103 ;  /* 0x0000001a0b677223 */ /* 0x040fe20000000067 */
[C---:B------:R-:W-:Y:S01]  /*2400*/  FFMA R102, R11.reuse, R24, R97 ;  /* 0x000000180b667223 */ /* 0x040fe20000000061 */
[----:B------:R-:W-:Y:S01]  /*2410*/  FFMA R124, R11, R27, R124 ;  /* 0x0000001b0b7c7223 */ /* 0x000fe2000000007c */
[----:B-1----:R-:W-:Y:S01]  /*2420*/  FFMA R81, R52, R21, R17 ;  /* 0x0000001534517223 */ /* 0x002fe20000000011 */
[----:B------:R-:W-:Y:S01]  /*2430*/  FFMA R74, R53, R22, R18 ;  /* 0x00000016354a7223 */ /* 0x000fe20000000012 */
[-C--:B------:R-:W-:Y:S01]  /*2440*/  FFMA R64, R54, R20.reuse, R73 ;  /* 0x0000001436407223 */ /* 0x080fe20000000049 */
[----:B------:R-:W-:Y:S01]  /*2450*/  FFMA R83, R52, R23, R19 ;  /* 0x0000001734537223 */ /* 0x000fe20000000013 */
[-C--:B--2---:R-:W-:Y:S01]  /*2460*/  FFMA R48, R4, R20.reuse, R57 ;  /* 0x0000001404307223 */ /* 0x084fe20000000039 */
[-C--:B------:R-:W-:Y:S01]  /*2470*/  FFMA R25, R5, R21.reuse, R50 ;  /* 0x0000001505197223 */ /* 0x080fe20000000032 */
[C---:B------:R-:W-:Y:S01]  /*2480*/  FFMA R16, R6.reuse, R20, R49 ;  /* 0x0000001406107223 */ /* 0x040fe20000000031 */
[-C--:B------:R-:W-:Y:S01]  /*2490*/  FFMA R57, R55, R21.reuse, R66 ;  /* 0x0000001537397223 */ /* 0x080fe20000000042 */
[-C--:B------:R-:W-:Y:S01]  /*24a0*/  FFMA R17, R6, R21.reuse, R9 ;  /* 0x0000001506117223 */ /* 0x080fe20000000009 */
[CC--:B------:R-:W-:Y:S01]  /*24b0*/  FFMA R50, R4.reuse, R22.reuse, R59 ;  /* 0x0000001604327223 */ /* 0x0c0fe2000000003b */
[-C--:B------:R-:W-:Y:S01]  /*24c0*/  FFMA R49, R4, R21.reuse, R67 ;  /* 0x0000001504317223 */ /* 0x080fe20000000043 */
[----:B------:R-:W-:Y:S01]  /*24d0*/  FFMA R9, R7, R21, R58 ;  /* 0x0000001507097223 */ /* 0x000fe2000000003a */
[-C--:B------:R-:W-:Y:S01]  /*24e0*/  FFMA R66, R54, R22.reuse, R75 ;  /* 0x0000001636427223 */ /* 0x080fe2000000004b */
[-C--:B------:R-:W-:Y:S01]  /*24f0*/  FFMA R18, R6, R22.reuse, R51 ;  /* 0x0000001606127223 */ /* 0x080fe20000000033 */
[----:B------:R-:W-:Y:S01]  /*2500*/  FFMA R59, R55, R23, R60 ;  /* 0x00000017373b7223 */ /* 0x000fe2000000003c */
[-C--:B------:R-:W-:Y:S01]  /*2510*/  FFMA R73, R53, R21.reuse, R78 ;  /* 0x0000001535497223 */ /* 0x080fe2000000004e */
[----:B------:R-:W-:Y:S01]  /*2520*/  FFMA R65, R54, R21, R77 ;  /* 0x0000001536417223 */ /* 0x000fe2000000004d */
[-C--:B------:R-:W-:Y:S01]  /*2530*/  FFMA R82, R52, R22.reuse, R71 ;  /* 0x0000001634527223 */ /* 0x080fe20000000047 */
[-C--:B------:R-:W-:Y:S01]  /*2540*/  FFMA R58, R55, R22.reuse, R62 ;  /* 0x00000016373a7223 */ /* 0x080fe2000000003e */
[----:B------:R-:W-:Y:S01]  /*2550*/  FFMA R26, R5, R22, R68 ;  /* 0x00000016051a7223 */ /* 0x000fe20000000044 */
[CC--:B------:R-:W-:Y:S01]  /*2560*/  FFMA R75, R53.reuse, R23.reuse, R76 ;  /* 0x00000017354b7223 */ /* 0x0c0fe2000000004c */
[-C--:B------:R-:W-:Y:S01]  /*2570*/  FFMA R67, R54, R23.reuse, R69 ;  /* 0x0000001736437223 */ /* 0x080fe20000000045 */
[-C--:B------:R-:W-:Y:S01]  /*2580*/  FFMA R51, R4, R23.reuse, R61 ;  /* 0x0000001704337223 */ /* 0x080fe2000000003d */
[----:B------:R-:W-:Y:S01]  /*2590*/  FFMA R19, R6, R23, R79 ;  /* 0x0000001706137223 */ /* 0x000fe2000000004f */
[----:B---3--:R-:W-:Y:S01]  /*25a0*/  FFMA R60, R54, R32, R63 ;  /* 0x00000020363c7223 */ /* 0x008fe2000000003f */
[CC--:B------:R-:W-:Y:S01]  /*25b0*/  FFMA R80, R52.reuse, R20.reuse, R101 ;  /* 0x0000001434507223 */ /* 0x0c0fe20000000065 */
[C---:B------:R-:W-:Y:S01]  /*25c0*/  FFMA R72, R53.reuse, R20, R72 ;  /* 0x0000001435487223 */ /* 0x040fe20000000048 */
[C---:B------:R-:W-:Y:S01]  /*25d0*/  FFMA R76, R52.reuse, R32, R45 ;  /* 0x00000020344c7223 */ /* 0x040fe2000000002d */
[C---:B------:R-:W-:Y:S01]  /*25e0*/  FFMA R77, R52.reuse, R33, R46 ;  /* 0x00000021344d7223 */ /* 0x040fe2000000002e */
[C---:B------:R-:W-:Y:S01]  /*25f0*/  FFMA R78, R52.reuse, R34, R43 ;  /* 0x00000022344e7223 */ /* 0x040fe2000000002b */
[----:B------:R-:W-:Y:S01]  /*2600*/  FFMA R79, R52, R35, R28 ;  /* 0x00000023344f7223 */ /* 0x000fe2000000001c */
[C---:B------:R-:W-:Y:S01]  /*2610*/  FFMA R68, R53.reuse, R32, R90 ;  /* 0x0000002035447223 */ /* 0x040fe2000000005a */
[C---:B------:R-:W-:Y:S01]  /*2620*/  FFMA R69, R53.reuse, R33, R88 ;  /* 0x0000002135457223 */ /* 0x040fe20000000058 */
[CC--:B------:R-:W-:Y:S01]  /*2630*/  FFMA R70, R53.reuse, R34.reuse, R47 ;  /* 0x0000002235467223 */ /* 0x0c0fe2000000002f */
[----:B------:R-:W-:Y:S01]  /*2640*/  FFMA R71, R53, R35, R92 ;  /* 0x0000002335477223 */ /* 0x000fe2000000005c */
[C---:B------:R-:W-:Y:S01]  /*2650*/  FFMA R61, R54.reuse, R33, R94 ;  /* 0x00000021363d7223 */ /* 0x040fe2000000005e */
[C---:B------:R-:W-:Y:S01]  /*2660*/  FFMA R62, R54.reuse, R34, R29 ;  /* 0x00000022363e7223 */ /* 0x040fe2000000001d */
[----:B------:R-:W-:Y:S01]  /*2670*/  FFMA R63, R54, R35, R30 ;  /* 0x00000023363f7223 */ /* 0x000fe2000000001e */
[-C--:B------:R-:W-:Y:S01]  /*2680*/  FFMA R56, R55, R20.reuse, R56 ;  /* 0x0000001437387223 */ /* 0x080fe20000000038 */
[----:B------:R-:W-:Y:S01]  /*2690*/  FFMA R24, R5, R20, R8 ;  /* 0x0000001405187223 */ /* 0x000fe20000000008 */
[C---:B------:R-:W-:Y:S01]  /*26a0*/  FFMA R52, R55.reuse, R32, R98 ;  /* 0x0000002037347223 */ /* 0x040fe20000000062 */
[C---:B------:R-:W-:Y:S01]  /*26b0*/  FFMA R53, R55.reuse, R33, R96 ;  /* 0x0000002137357223 */ /* 0x040fe20000000060 */
[-C--:B------:R-:W-:Y:S01]  /*26c0*/  FFMA R54, R55, R34.reuse, R89 ;  /* 0x0000002237367223 */ /* 0x080fe20000000059 */
[C---:B------:R-:W-:Y:S01]  /*26d0*/  FFMA R30, R4.reuse, R34, R31 ;  /* 0x00000022041e7223 */ /* 0x040fe2000000001f */
[C---:B------:R-:W-:Y:S01]  /*26e0*/  FFMA R8, R7.reuse, R20, R122 ;  /* 0x0000001407087223 */ /* 0x040fe2000000007a */
[----:B------:R-:W-:Y:S01]  /*26f0*/  FFMA R10, R7, R22, R10 ;  /* 0x00000016070a7223 */ /* 0x000fe2000000000a */
[-C--:B------:R-:W-:Y:S01]  /*2700*/  FFMA R27, R5, R23.reuse, R104 ;  /* 0x00000017051b7223 */ /* 0x080fe20000000068 */
[----:B------:R-:W-:Y:S01]  /*2710*/  FFMA R11, R7, R23, R12 ;  /* 0x00000017070b7223 */ /* 0x000fe2000000000c */
[----:B------:R-:W-:Y:S01]  /*2720*/  FFMA R55, R55, R35, R100 ;  /* 0x0000002337377223 */ /* 0x000fe20000000064 */
[C---:B------:R-:W-:Y:S01]  /*2730*/  FFMA R28, R4.reuse, R32, R91 ;  /* 0x00000020041c7223 */ /* 0x040fe2000000005b */
[C---:B------:R-:W-:Y:S01]  /*2740*/  FFMA R29, R4.reuse, R33, R106 ;  /* 0x00000021041d7223 */ /* 0x040fe2000000006a */
[----:B------:R-:W-:Y:S01]  /*2750*/  FFMA R31, R4, R35, R108 ;  /* 0x00000023041f7223 */ /* 0x000fe2000000006c */
[----:B------:R-:W-:Y:S06]  /*2760*/  BRA.U UP0, `(.L_x_2) ;  /* 0x00000001007c7547 */ /* 0x000fec000b800000 */
[----:B------:R-:W1:Y:S01]  /*2770*/  LDC.64 R20, c[0x0][0x398] ;  /* 0x0000e600ff147b82 */ /* 0x000e620000000a00 */
[----:B------:R-:W-:Y:S02]  /*2780*/  MOV R12, R2 ;  /* 0x00000002000c7202 */ /* 0x000fe40000000f00 */
[----:B------:R-:W-:-:S06]  /*2790*/  MOV R13, R85 ;  /* 0x00000055000d7202 */ /* 0x000fcc0000000f00 */
[----:B------:R-:W2:Y:S01]  /*27a0*/  LDG.E.128.CONSTANT R12, desc[UR10][R12.64] ;  /* 0x0000000a0c0c7981 */ /* 0x000ea2000c1e9d00 */
[----:B-1----:R-:W-:-:S06]  /*27b0*/  IMAD.WIDE R20, R3, 0x4, R20 ;  /* 0x0000000403147825 */ /* 0x002fcc00078e0214 */
[----:B------:R-:W3:Y:S01]  /*27c0*/  LDG.E.128.CONSTANT R20, desc[UR10][R20.64] ;  /* 0x0000000a14147981 */ /* 0x000ee2000c1e9d00 */
[----:B------:R-:W1:Y:S01]  /*27d0*/  S2UR UR7, SR_CgaCtaId ;  /* 0x00000000000779c3 */ /* 0x000e620000008800 */
[----:B------:R-:W-:Y:S01]  /*27e0*/  UMOV UR6, 0x400 ;  /* 0x0000040000067882 */ /* 0x000fe20000000000 */
[----:B------:R-:W-:Y:S01]  /*27f0*/  LOP3.LUT R43, R87, 0xffff, RZ, 0xc0, !PT ;  /* 0x0000ffff572b7812 */ /* 0x000fe200078ec0ff */
[----:B------:R-:W4:Y:S03]  /*2800*/  S2R R4, SR_TID.X ;  /* 0x0000000000047919 */ /* 0x000f260000002100 */
[----:B------:R-:W-:-:S04]  /*2810*/  SHF.R.U32.HI R45, RZ, 0x1, R43 ;  /* 0x00000001ff2d7819 */ /* 0x000fc8000001162b */
[----:B------:R-:W-:Y:S01]  /*2820*/  LOP3.LUT R45, R45, 0xffff, RZ, 0xc0, !PT ;  /* 0x0000ffff2d2d7812 */ /* 0x000fe200078ec0ff */
[----:B-1----:R-:W-:Y:S02]  /*2830*/  ULEA UR8, UR7, UR6, 0x18 ;  /* 0x0000000607087291 */ /* 0x002fe4000f8ec0ff */
[----:B------:R-:W-:-:S04]  /*2840*/  UIADD3 UR6, UPT, UPT, UR6, 0x2000, URZ ;  /* 0x0000200006067890 */ /* 0x000fc8000fffe0ff */
[----:B------:R-:W-:Y:S01]  /*2850*/  ULEA UR6, UR7, UR6, 0x18 ;  /* 0x0000000607067291 */ /* 0x000fe2000f8ec0ff */
[----:B----4-:R-:W-:-:S04]  /*2860*/  SHF.L.U32 R4, R4, 0xb, RZ ;  /* 0x0000000b04047819 */ /* 0x010fc800000006ff */
[----:B------:R-:W-:Y:S02]  /*2870*/  LOP3.LUT R43, R4, 0x800, RZ, 0xc0, !PT ;  /* 0x00000800042b7812 */ /* 0x000fe400078ec0ff */
[----:B------:R-:W-:-:S04]  /*2880*/  LEA R4, R84, UR8, 0xc ;  /* 0x0000000854047c11 */ /* 0x000fc8000f8e60ff */
[----:B------:R-:W-:-:S04]  /*2890*/  IADD3 R4, PT, PT, R43, R4, RZ ;  /* 0x000000042b047210 */ /* 0x000fc80007ffe0ff */
[----:B------:R-:W-:Y:S02]  /*28a0*/  LEA R4, R45, R4, 0x2 ;  /* 0x000000042d047211 */ /* 0x000fe400078e10ff */
[----:B------:R-:W-:-:S04]  /*28b0*/  SHF.L.U32 R45, R87, 0x4, RZ ;  /* 0x00000004572d7819 */ /* 0x000fc800000006ff */
[C---:B------:R-:W-:Y:S02]  /*28c0*/  LOP3.LUT R43, R45.reuse, 0x7fe00, RZ, 0xc0, !PT ;  /* 0x0007fe002d2b7812 */ /* 0x040fe400078ec0ff */
[----:B------:R-:W-:-:S04]  /*28d0*/  LOP3.LUT R46, R45, 0x1f0, RZ, 0xc0, !PT ;  /* 0x000001f02d2e7812 */ /* 0x000fc800078ec0ff */
[----:B------:R-:W-:-:S04]  /*28e0*/  IADD3 R43, PT, PT, R46, UR6, R43 ;  /* 0x000000062e2b7c10 */ /* 0x000fc8000fffe02b */
[C---:B------:R-:W-:Y:S02]  /*28f0*/  LEA R43, R84.reuse, R43, 0xc ;  /* 0x0000002b542b7211 */ /* 0x040fe400078e60ff */
[----:B------:R-:W-:Y:S01]  /*2900*/  LOP3.LUT R84, R84, 0x1, RZ, 0x3c, !PT ;  /* 0x0000000154547812 */ /* 0x000fe200078e3cff */
[----:B--2---:R1:W-:Y:S04]  /*2910*/  STS [R4], R12 ;  /* 0x0000000c04007388 */ /* 0x0043e80000000800 */
[----:B------:R1:W-:Y:S04]  /*2920*/  STS [R4+0x200], R13 ;  /* 0x0002000d04007388 */ /* 0x0003e80000000800 */
[----:B------:R1:W-:Y:S04]  /*2930*/  STS [R4+0x400], R14 ;  /* 0x0004000e04007388 */ /* 0x0003e80000000800 */
[----:B------:R1:W-:Y:S04]  /*2940*/  STS [R4+0x600], R15 ;  /* 0x0006000f04007388 */ /* 0x0003e80000000800 */
[----:B---3--:R1:W-:Y:S02]  /*2950*/  STS.128 [R43], R20 ;  /* 0x000000142b007388 */ /* 0x0083e40000000c00 */
.L_x_2:
[----:B------:R-:W-:Y:S01]  /*2960*/  BAR.SYNC.DEFER_BLOCKING 0x0 ;  /* 0x0000000000007b1d */ /* 0x000fe20000010000 */
[----:B------:R-:W-:Y:S01]  /*2970*/  ULEA UR7, UR4, UR8, 0xc ;  /* 0x0000000804077291 */ /* 0x000fe2000f8e60ff */
[C---:B-1----:R-:W-:Y:S01]  /*2980*/  FFMA R20, R5.reuse, R32, R44 ;  /* 0x0000002005147223 */ /* 0x042fe2000000002c */
[----:B------:R-:W-:Y:S01]  /*2990*/  ULEA UR9, UR4, UR6, 0xc ;  /* 0x0000000604097291 */ /* 0x000fe2000f8e60ff */
[C---:B------:R-:W-:Y:S01]  /*29a0*/  FFMA R21, R5.reuse, R33, R42 ;  /* 0x0000002105157223 */ /* 0x040fe2000000002a */
[C---:B------:R-:W-:Y:S01]  /*29b0*/  FFMA R22, R5.reuse, R34, R41 ;  /* 0x0000002205167223 */ /* 0x040fe20000000029 */
[----:B------:R-:W-:Y:S01]  /*29c0*/  FFMA R23, R5, R35, R40 ;  /* 0x0000002305177223 */ /* 0x000fe20000000028 */
[----:B------:R-:W-:Y:S01]  /*29d0*/  LEA R89, R0, UR7, 0x2 ;  /* 0x0000000700597c11 */ /* 0x000fe2000f8e10ff */
[----:B------:R-:W-:Y:S01]  /*29e0*/  FFMA R12, R6, R32, R39 ;  /* 0x00000020060c7223 */ /* 0x000fe20000000027 */
[----:B------:R-:W-:Y:S01]  /*29f0*/  LEA R90, R0, UR9, 0x2 ;  /* 0x00000009005a7c11 */ /* 0x000fe2000f8e10ff */
[C---:B------:R-:W-:Y:S01]  /*2a00*/  FFMA R13, R6.reuse, R33, R38 ;  /* 0x00000021060d7223 */ /* 0x040fe20000000026 */
[C---:B------:R-:W-:Y:S01]  /*2a10*/  FFMA R14, R6.reuse, R34, R37 ;  /* 0x00000022060e7223 */ /* 0x040fe20000000025 */
[----:B------:R-:W-:Y:S01]  /*2a20*/  FFMA R15, R6, R35, R36 ;  /* 0x00000023060f7223 */ /* 0x000fe20000000024 */
[C---:B------:R-:W-:Y:S01]  /*2a30*/  FFMA R4, R7.reuse, R32, R102 ;  /* 0x0000002007047223 */ /* 0x040fe20000000066 */
[C---:B------:R-:W-:Y:S01]  /*2a40*/  FFMA R5, R7.reuse, R33, R118 ;  /* 0x0000002107057223 */ /* 0x040fe20000000076 */
[C---:B------:R-:W-:Y:S01]  /*2a50*/  FFMA R6, R7.reuse, R34, R103 ;  /* 0x0000002207067223 */ /* 0x040fe20000000067 */
[----:B------:R-:W-:Y:S01]  /*2a60*/  FFMA R7, R7, R35, R124 ;  /* 0x0000002307077223 */ /* 0x000fe2000000007c */
[----:B------:R-:W1:Y:S01]  /*2a70*/  LDC R88, c[0x0][0x388] ;  /* 0x0000e200ff587b82 */ /* 0x000e620000000800 */
[----:B------:R-:W-:Y:S01]  /*2a80*/  UISETP.GE.AND UP0, UPT, UR5, UR12, UPT ;  /* 0x0000000c0500728c */ /* 0x000fe2000bf06270 */
[----:B------:R-:W-:-:S04]  /*2a90*/  IADD3 R2, P0, PT, R2, 0x20, RZ ;  /* 0x0000002002027810 */ /* 0x000fc80007f1e0ff */
[----:B------:R-:W-:Y:S01]  /*2aa0*/  IADD3.X R85, PT, PT, RZ, R85, RZ, P0, !PT ;  /* 0x00000055ff557210 */ /* 0x000fe200007fe4ff */
[----:B------:R2:W3:Y:S04]  /*2ab0*/  LDS.128 R32, [R89] ;  /* 0x0000000059207984 */ /* 0x0004e80000000c00 */
[----:B------:R2:W4:Y:S04]  /*2ac0*/  LDS.128 R36, [R89+0x100] ;  /* 0x0001000059247984 */ /* 0x0005280000000c00 */
[----:B------:R2:W0:Y:S04]  /*2ad0*/  LDS.128 R40, [R90] ;  /* 0x000000005a287984 */ /* 0x0004280000000c00 */
[----:B------:R2:W0:Y:S01]  /*2ae0*/  LDS.128 R44, [R90+0x100] ;  /* 0x000100005a2c7984 */ /* 0x0004220000000c00 */
[----:B-1----:R-:W-:Y:S01]  /*2af0*/  LEA R3, R88, R3, 0x3 ;  /* 0x0000000358037211 */ /* 0x002fe200078e18ff */
[----:B--23--:R-:W-:Y:S06]  /*2b00*/  BRA.U !UP0, `(.L_x_3) ;  /* 0xffffffd908c07547 */ /* 0x00cfec000b83ffff */
[----:B------:R-:W1:Y:S01]  /*2b10*/  S2R R3, SR_CTAID.Y ;  /* 0x0000000000037919 */ /* 0x000e620000002600 */
[----:B----4-:R-:W2:Y:S01]  /*2b20*/  LDC.64 R38, c[0x0][0x3a0] ;  /* 0x0000e800ff267b82 */ /* 0x010ea20000000a00 */
[----:B------:R-:W3:Y:S01]  /*2b30*/  S2R R33, SR_CTAID.X ;  /* 0x0000000000217919 */ /* 0x000ee20000002500 */
[-C--:B-1----:R-:W-:Y:S02]  /*2b40*/  LEA R3, R3, R0.reuse, 0x7 ;  /* 0x0000000003037211 */ /* 0x082fe400078e38ff */
[----:B---3--:R-:W-:Y:S02]  /*2b50*/  LEA R33, R33, R0, 0x7 ;  /* 0x0000000021217211 */ /* 0x008fe400078e38ff */
[----:B------:R-:W-:-:S03]  /*2b60*/  IADD3 R0, PT, PT, R3, 0x40, RZ ;  /* 0x0000004003007810 */ /* 0x000fc60007ffe0ff */
[----:B------:R-:W-:-:S04]  /*2b70*/  IMAD R35, R3, R88, R33 ;  /* 0x0000005803237224 */ /* 0x000fc800078e0221 */
[----:B--2---:R-:W-:-:S04]  /*2b80*/  IMAD.WIDE R2, R35, 0x4, R38 ;  /* 0x0000000423027825 */ /* 0x004fc800078e0226 */
[----:B------:R-:W-:Y:S01]  /*2b90*/  IMAD R35, R0, R88, R33 ;  /* 0x0000005800237224 */ /* 0x000fe200078e0221 */
[----:B------:R-:W-:Y:S01]  /*2ba0*/  STG.E.128 desc[UR10][R2.64], R80 ;  /* 0x0000005002007986 */ /* 0x000fe2000c101d0a */
[----:B------:R-:W-:-:S04]  /*2bb0*/  IMAD.WIDE R32, R88, 0x4, R2 ;  /* 0x0000000458207825 */ /* 0x000fc800078e0202 */
[----:B------:R-:W-:Y:S01]  /*2bc0*/  IMAD.WIDE R38, R35, 0x4, R38 ;  /* 0x0000000423267825 */ /* 0x000fe200078e0226 */
[----:B------:R-:W-:Y:S03]  /*2bd0*/  STG.E.128 desc[UR10][R32.64], R72 ;  /* 0x0000004820007986 */ /* 0x000fe6000c101d0a */
[----:B------:R-:W-:-:S04]  /*2be0*/  IMAD.WIDE R34, R88, 0x4, R32 ;  /* 0x0000000458227825 */ /* 0x000fc800078e0220 */
[C---:B0-----:R-:W-:Y:S01]  /*2bf0*/  IMAD.WIDE R40, R88.reuse, 0x4, R38 ;  /* 0x0000000458287825 */ /* 0x041fe200078e0226 */
[----:B------:R-:W-:Y:S03]  /*2c00*/  STG.E.128 desc[UR10][R34.64], R64 ;  /* 0x0000004022007986 */ /* 0x000fe6000c101d0a */
[----:B------:R-:W-:-:S04]  /*2c10*/  IMAD.WIDE R36, R88, 0x4, R34 ;  /* 0x0000000458247825 */ /* 0x000fc800078e0222 */
[C---:B------:R-:W-:Y:S01]  /*2c20*/  IMAD.WIDE R42, R88.reuse, 0x4, R40 ;  /* 0x00000004582a7825 */ /* 0x040fe200078e0228 */
[----:B------:R-:W-:Y:S04]  /*2c30*/  STG.E.128 desc[UR10][R36.64], R56 ;  /* 0x0000003824007986 */ /* 0x000fe8000c101d0a */
[----:B------:R-:W-:Y:S01]  /*2c40*/  STG.E.128 desc[UR10][R2.64+0x100], R76 ;  /* 0x0001004c02007986 */ /* 0x000fe2000c101d0a */
[----:B------:R-:W-:-:S03]  /*2c50*/  IMAD.WIDE R88, R88, 0x4, R42 ;  /* 0x0000000458587825 */ /* 0x000fc600078e022a */
[----:B------:R-:W-:Y:S04]  /*2c60*/  STG.E.128 desc[UR10][R32.64+0x100], R68 ;  /* 0x0001004420007986 */ /* 0x000fe8000c101d0a */
        /* <DEDUP_REMOVED lines=9> */
[----:B------:R-:W-:Y:S01]  /*2d00*/  STG.E.128 desc[UR10][R88.64+0x100], R4 ;  /* 0x0001000458007986 */ /* 0x000fe2000c101d0a */
[----:B------:R-:W-:Y:S05]  /*2d10*/  EXIT ;  /* 0x000000000000794d */ /* 0x000fea0003800000 */
.L_x_4:
        /* <DEDUP_REMOVED lines=14> */
.L_x_6:


//--------------------- .nv.global.init           --------------------------
	.section	.nv.global.init,"aw",@progbits
.nv.global.init:
	.type		$str,@object
	.size		$str,(.L_0 - $str)
$str:
        /*0000*/ 	.byte	0x77, 0x61, 0x72, 0x6d, 0x75, 0x70, 0x21, 0x0a, 0x00
.L_0:


//--------------------- .nv.shared.reserved.0     --------------------------
	.section	.nv.shared.reserved.0,"aw",@nobits
	.weak		__nv_reservedSMEM_offset_0_alias
	.size		__nv_reservedSMEM_offset_0_alias, 0, 64
	.other		__nv_reservedSMEM_offset_0_alias,@"STO_CUDA_RESERVED_SHARED STV_DEFAULT"
__nv_reservedSMEM_offset_0_alias:
	.zero		0
	.zero		64


//--------------------- .nv.shared._Z7gemm_v8ILj128ELj8ELj128ELj8ELj8EEviiiPfS0_S0_ --------------------------
	.section	.nv.shared._Z7gemm_v8ILj128ELj8ELj128ELj8ELj8EEviiiPfS0_S0_,"aw",@nobits
	.sectionflags	@""
	.align	4
.nv.shared._Z7gemm_v8ILj128ELj8ELj128ELj8ELj8EEviiiPfS0_S0_:
	.zero		17408


//--------------------- .nv.constant0._Z6warmupv  --------------------------
	.section	.nv.constant0._Z6warmupv,"a",@progbits
	.sectionflags	@""
	.align	4
.nv.constant0._Z6warmupv:
	.zero		896


//--------------------- .nv.constant0._Z7gemm_v8ILj128ELj8ELj128ELj8ELj8EEviiiPfS0_S0_ --------------------------
	.section	.nv.constant0._Z7gemm_v8ILj128ELj8ELj128ELj8ELj8EEviiiPfS0_S0_,"a",@progbits
	.sectionflags	@""
	.align	4
.nv.constant0._Z7gemm_v8ILj128ELj8ELj128ELj8ELj8EEviiiPfS0_S0_:
	.zero		936


//--------------------- SYMBOLS --------------------------

	.type		.nv.reservedSmem.offset0,@object
	.size		.nv.reservedSmem.offset0,0x4
	.type		.nv.reservedSmem.cap,@object
	.size		.nv.reservedSmem.cap,0x4
	.type		vprintf,@function
